//
// Generated by NVIDIA NVVM Compiler
//
// Compiler Build ID: CL-36424714
// Cuda compilation tools, release 13.0, V13.0.88
// Based on NVVM 20.0.0
//

.version 9.0
.target sm_100
.address_size 64

	// .globl	_Z15add_bias_kernelPfPKfii

.visible .entry _Z15add_bias_kernelPfPKfii(
	.param .u64 .ptr .align 1 _Z15add_bias_kernelPfPKfii_param_0,
	.param .u64 .ptr .align 1 _Z15add_bias_kernelPfPKfii_param_1,
	.param .u32 _Z15add_bias_kernelPfPKfii_param_2,
	.param .u32 _Z15add_bias_kernelPfPKfii_param_3
)
{
	.reg .pred 	%p<4>;
	.reg .b32 	%r<9>;
	.reg .b32 	%f<4>;
	.reg .b64 	%rd<9>;

	ld.param.u64 	%rd1, [_Z15add_bias_kernelPfPKfii_param_0];
	ld.param.u64 	%rd2, [_Z15add_bias_kernelPfPKfii_param_1];
	ld.param.u32 	%r4, [_Z15add_bias_kernelPfPKfii_param_2];
	ld.param.u32 	%r3, [_Z15add_bias_kernelPfPKfii_param_3];
	mov.u32 	%r5, %ctaid.x;
	mov.u32 	%r6, %ntid.x;
	mov.u32 	%r7, %tid.x;
	mad.lo.s32 	%r1, %r5, %r6, %r7;
	mov.u32 	%r2, %ctaid.y;
	setp.ge.s32 	%p1, %r1, %r3;
	setp.ge.s32 	%p2, %r2, %r4;
	or.pred  	%p3, %p2, %p1;
	@%p3 bra 	$L__BB0_2;
	cvta.to.global.u64 	%rd3, %rd2;
	cvta.to.global.u64 	%rd4, %rd1;
	mad.lo.s32 	%r8, %r3, %r2, %r1;
	mul.wide.s32 	%rd5, %r1, 4;
	add.s64 	%rd6, %rd3, %rd5;
	ld.global.f32 	%f1, [%rd6];
	mul.wide.s32 	%rd7, %r8, 4;
	add.s64 	%rd8, %rd4, %rd7;
	ld.global.f32 	%f2, [%rd8];
	add.f32 	%f3, %f1, %f2;
	st.global.f32 	[%rd8], %f3;
$L__BB0_2:
	ret;

}
	// .globl	_Z25apply_relu_inplace_kernelPfii
.visible .entry _Z25apply_relu_inplace_kernelPfii(
	.param .u64 .ptr .align 1 _Z25apply_relu_inplace_kernelPfii_param_0,
	.param .u32 _Z25apply_relu_inplace_kernelPfii_param_1,
	.param .u32 _Z25apply_relu_inplace_kernelPfii_param_2
)
{
	.reg .pred 	%p<4>;
	.reg .b32 	%r<9>;
	.reg .b32 	%f<3>;
	.reg .b64 	%rd<5>;

	ld.param.u64 	%rd1, [_Z25apply_relu_inplace_kernelPfii_param_0];
	ld.param.u32 	%r3, [_Z25apply_relu_inplace_kernelPfii_param_1];
	ld.param.u32 	%r4, [_Z25apply_relu_inplace_kernelPfii_param_2];
	mov.u32 	%r5, %ctaid.x;
	mov.u32 	%r6, %ntid.x;
	mov.u32 	%r7, %tid.x;
	mad.lo.s32 	%r1, %r5, %r6, %r7;
	mov.u32 	%r2, %ctaid.y;
	setp.ge.s32 	%p1, %r1, %r3;
	setp.ge.s32 	%p2, %r2, %r4;
	or.pred  	%p3, %p1, %p2;
	@%p3 bra 	$L__BB1_2;
	cvta.to.global.u64 	%rd2, %rd1;
	mad.lo.s32 	%r8, %r3, %r2, %r1;
	mul.wide.s32 	%rd3, %r8, 4;
	add.s64 	%rd4, %rd2, %rd3;
	ld.global.f32 	%f1, [%rd4];
	max.f32 	%f2, %f1, 0f00000000;
	st.global.f32 	[%rd4], %f2;
$L__BB1_2:
	ret;

}
	// .globl	_Z29calculate_output_delta_kernelPfS_S_ii
.visible .entry _Z29calculate_output_delta_kernelPfS_S_ii(
	.param .u64 .ptr .align 1 _Z29calculate_output_delta_kernelPfS_S_ii_param_0,
	.param .u64 .ptr .align 1 _Z29calculate_output_delta_kernelPfS_S_ii_param_1,
	.param .u64 .ptr .align 1 _Z29calculate_output_delta_kernelPfS_S_ii_param_2,
	.param .u32 _Z29calculate_output_delta_kernelPfS_S_ii_param_3,
	.param .u32 _Z29calculate_output_delta_kernelPfS_S_ii_param_4
)
{
	.reg .pred 	%p<4>;
	.reg .b32 	%r<9>;
	.reg .b32 	%f<4>;
	.reg .b64 	%rd<11>;

	ld.param.u64 	%rd1, [_Z29calculate_output_delta_kernelPfS_S_ii_param_0];
	ld.param.u64 	%rd2, [_Z29calculate_output_delta_kernelPfS_S_ii_param_1];
	ld.param.u64 	%rd3, [_Z29calculate_output_delta_kernelPfS_S_ii_param_2];
	ld.param.u32 	%r3, [_Z29calculate_output_delta_kernelPfS_S_ii_param_3];
	ld.param.u32 	%r4, [_Z29calculate_output_delta_kernelPfS_S_ii_param_4];
	mov.u32 	%r5, %ctaid.x;
	mov.u32 	%r6, %ntid.x;
	mov.u32 	%r7, %tid.x;
	mad.lo.s32 	%r1, %r5, %r6, %r7;
	mov.u32 	%r2, %ctaid.y;
	setp.ge.s32 	%p1, %r1, %r3;
	setp.ge.s32 	%p2, %r2, %r4;
	or.pred  	%p3, %p1, %p2;
	@%p3 bra 	$L__BB2_2;
	cvta.to.global.u64 	%rd4, %rd1;
	cvta.to.global.u64 	%rd5, %rd2;
	cvta.to.global.u64 	%rd6, %rd3;
	mad.lo.s32 	%r8, %r3, %r2, %r1;
	mul.wide.s32 	%rd7, %r8, 4;
	add.s64 	%rd8, %rd4, %rd7;
	ld.global.f32 	%f1, [%rd8];
	add.s64 	%rd9, %rd5, %rd7;
	ld.global.f32 	%f2, [%rd9];
	sub.f32 	%f3, %f1, %f2;
	add.s64 	%rd10, %rd6, %rd7;
	st.global.f32 	[%rd10], %f3;
$L__BB2_2:
	ret;

}
	// .globl	_Z40calculate_hidden_delta_relu_deriv_kernelPKfS0_Pfii
.visible .entry _Z40calculate_hidden_delta_relu_deriv_kernelPKfS0_Pfii(
	.param .u64 .ptr .align 1 _Z40calculate_hidden_delta_relu_deriv_kernelPKfS0_Pfii_param_0,
	.param .u64 .ptr .align 1 _Z40calculate_hidden_delta_relu_deriv_kernelPKfS0_Pfii_param_1,
	.param .u64 .ptr .align 1 _Z40calculate_hidden_delta_relu_deriv_kernelPKfS0_Pfii_param_2,
	.param .u32 _Z40calculate_hidden_delta_relu_deriv_kernelPKfS0_Pfii_param_3,
	.param .u32 _Z40calculate_hidden_delta_relu_deriv_kernelPKfS0_Pfii_param_4
)
{
	.reg .pred 	%p<5>;
	.reg .b32 	%r<9>;
	.reg .b32 	%f<5>;
	.reg .b64 	%rd<11>;

	ld.param.u64 	%rd1, [_Z40calculate_hidden_delta_relu_deriv_kernelPKfS0_Pfii_param_0];
	ld.param.u64 	%rd2, [_Z40calculate_hidden_delta_relu_deriv_kernelPKfS0_Pfii_param_1];
	ld.param.u64 	%rd3, [_Z40calculate_hidden_delta_relu_deriv_kernelPKfS0_Pfii_param_2];
	ld.param.u32 	%r3, [_Z40calculate_hidden_delta_relu_deriv_kernelPKfS0_Pfii_param_3];
	ld.param.u32 	%r4, [_Z40calculate_hidden_delta_relu_deriv_kernelPKfS0_Pfii_param_4];
	mov.u32 	%r5, %ctaid.x;
	mov.u32 	%r6, %ntid.x;
	mov.u32 	%r7, %tid.x;
	mad.lo.s32 	%r1, %r5, %r6, %r7;
	mov.u32 	%r2, %ctaid.y;
	setp.ge.s32 	%p1, %r1, %r3;
	setp.ge.s32 	%p2, %r2, %r4;
	or.pred  	%p3, %p1, %p2;
	@%p3 bra 	$L__BB3_2;
	cvta.to.global.u64 	%rd4, %rd2;
	cvta.to.global.u64 	%rd5, %rd1;
	cvta.to.global.u64 	%rd6, %rd3;
	mad.lo.s32 	%r8, %r3, %r2, %r1;
	mul.wide.s32 	%rd7, %r8, 4;
	add.s64 	%rd8, %rd4, %rd7;
	ld.global.f32 	%f1, [%rd8];
	setp.gt.f32 	%p4, %f1, 0f00000000;
	selp.f32 	%f2, 0f3F800000, 0f00000000, %p4;
	add.s64 	%rd9, %rd5, %rd7;
	ld.global.f32 	%f3, [%rd9];
	mul.f32 	%f4, %f3, %f2;
	add.s64 	%rd10, %rd6, %rd7;
	st.global.f32 	[%rd10], %f4;
$L__BB3_2:
	ret;

}
	// .globl	_Z24adjust_all_biases_kernelPfS_S_S_fiii
.visible .entry _Z24adjust_all_biases_kernelPfS_S_S_fiii(
	.param .u64 .ptr .align 1 _Z24adjust_all_biases_kernelPfS_S_S_fiii_param_0,
	.param .u64 .ptr .align 1 _Z24adjust_all_biases_kernelPfS_S_S_fiii_param_1,
	.param .u64 .ptr .align 1 _Z24adjust_all_biases_kernelPfS_S_S_fiii_param_2,
	.param .u64 .ptr .align 1 _Z24adjust_all_biases_kernelPfS_S_S_fiii_param_3,
	.param .f32 _Z24adjust_all_biases_kernelPfS_S_S_fiii_param_4,
	.param .u32 _Z24adjust_all_biases_kernelPfS_S_S_fiii_param_5,
	.param .u32 _Z24adjust_all_biases_kernelPfS_S_S_fiii_param_6,
	.param .u32 _Z24adjust_all_biases_kernelPfS_S_S_fiii_param_7
)
{
	.reg .pred 	%p<23>;
	.reg .b32 	%r<70>;
	.reg .b32 	%f<174>;
	.reg .b64 	%rd<85>;

	ld.param.u64 	%rd3, [_Z24adjust_all_biases_kernelPfS_S_S_fiii_param_0];
	ld.param.u64 	%rd4, [_Z24adjust_all_biases_kernelPfS_S_S_fiii_param_1];
	ld.param.u64 	%rd5, [_Z24adjust_all_biases_kernelPfS_S_S_fiii_param_2];
	ld.param.u64 	%rd6, [_Z24adjust_all_biases_kernelPfS_S_S_fiii_param_3];
	ld.param.f32 	%f28, [_Z24adjust_all_biases_kernelPfS_S_S_fiii_param_4];
	ld.param.u32 	%r44, [_Z24adjust_all_biases_kernelPfS_S_S_fiii_param_5];
	ld.param.u32 	%r45, [_Z24adjust_all_biases_kernelPfS_S_S_fiii_param_6];
	ld.param.u32 	%r46, [_Z24adjust_all_biases_kernelPfS_S_S_fiii_param_7];
	cvta.to.global.u64 	%rd1, %rd5;
	cvta.to.global.u64 	%rd2, %rd6;
	mov.u32 	%r47, %ctaid.x;
	mov.u32 	%r48, %ntid.x;
	mov.u32 	%r49, %tid.x;
	mad.lo.s32 	%r1, %r47, %r48, %r49;
	cvt.rn.f32.s32 	%f29, %r46;
	rcp.rn.f32 	%f1, %f29;
	setp.ge.s32 	%p1, %r1, %r44;
	setp.lt.s32 	%p2, %r46, 1;
	or.pred  	%p3, %p1, %p2;
	@%p3 bra 	$L__BB4_14;
	and.b32  	%r2, %r46, 15;
	setp.lt.u32 	%p4, %r46, 16;
	mov.f32 	%f164, 0f00000000;
	mov.b32 	%r59, 0;
	@%p4 bra 	$L__BB4_4;
	and.b32  	%r59, %r46, 2147483632;
	neg.s32 	%r57, %r59;
	shl.b32 	%r5, %r44, 4;
	mov.f32 	%f164, 0f00000000;
	mul.wide.s32 	%rd9, %r44, 4;
	mov.u32 	%r56, %r1;
$L__BB4_3:
	.pragma "nounroll";
	mul.wide.s32 	%rd7, %r56, 4;
	add.s64 	%rd8, %rd1, %rd7;
	ld.global.f32 	%f33, [%rd8];
	add.f32 	%f34, %f164, %f33;
	add.s64 	%rd10, %rd8, %rd9;
	ld.global.f32 	%f35, [%rd10];
	add.f32 	%f36, %f34, %f35;
	add.s64 	%rd11, %rd10, %rd9;
	ld.global.f32 	%f37, [%rd11];
	add.f32 	%f38, %f36, %f37;
	add.s64 	%rd12, %rd11, %rd9;
	ld.global.f32 	%f39, [%rd12];
	add.f32 	%f40, %f38, %f39;
	add.s64 	%rd13, %rd12, %rd9;
	ld.global.f32 	%f41, [%rd13];
	add.f32 	%f42, %f40, %f41;
	add.s64 	%rd14, %rd13, %rd9;
	ld.global.f32 	%f43, [%rd14];
	add.f32 	%f44, %f42, %f43;
	add.s64 	%rd15, %rd14, %rd9;
	ld.global.f32 	%f45, [%rd15];
	add.f32 	%f46, %f44, %f45;
	add.s64 	%rd16, %rd15, %rd9;
	ld.global.f32 	%f47, [%rd16];
	add.f32 	%f48, %f46, %f47;
	add.s64 	%rd17, %rd16, %rd9;
	ld.global.f32 	%f49, [%rd17];
	add.f32 	%f50, %f48, %f49;
	add.s64 	%rd18, %rd17, %rd9;
	ld.global.f32 	%f51, [%rd18];
	add.f32 	%f52, %f50, %f51;
	add.s64 	%rd19, %rd18, %rd9;
	ld.global.f32 	%f53, [%rd19];
	add.f32 	%f54, %f52, %f53;
	add.s64 	%rd20, %rd19, %rd9;
	ld.global.f32 	%f55, [%rd20];
	add.f32 	%f56, %f54, %f55;
	add.s64 	%rd21, %rd20, %rd9;
	ld.global.f32 	%f57, [%rd21];
	add.f32 	%f58, %f56, %f57;
	add.s64 	%rd22, %rd21, %rd9;
	ld.global.f32 	%f59, [%rd22];
	add.f32 	%f60, %f58, %f59;
	add.s64 	%rd23, %rd22, %rd9;
	ld.global.f32 	%f61, [%rd23];
	add.f32 	%f62, %f60, %f61;
	add.s64 	%rd24, %rd23, %rd9;
	ld.global.f32 	%f63, [%rd24];
	add.f32 	%f164, %f62, %f63;
	add.s32 	%r57, %r57, 16;
	add.s32 	%r56, %r56, %r5;
	setp.ne.s32 	%p5, %r57, 0;
	@%p5 bra 	$L__BB4_3;
$L__BB4_4:
	setp.eq.s32 	%p6, %r2, 0;
	@%p6 bra 	$L__BB4_13;
	and.b32  	%r11, %r46, 7;
	setp.lt.u32 	%p7, %r2, 8;
	@%p7 bra 	$L__BB4_7;
	mad.lo.s32 	%r51, %r59, %r44, %r1;
	mul.wide.s32 	%rd25, %r51, 4;
	add.s64 	%rd26, %rd1, %rd25;
	ld.global.f32 	%f65, [%rd26];
	add.f32 	%f66, %f164, %f65;
	mul.wide.s32 	%rd27, %r44, 4;
	add.s64 	%rd28, %rd26, %rd27;
	ld.global.f32 	%f67, [%rd28];
	add.f32 	%f68, %f66, %f67;
	add.s64 	%rd29, %rd28, %rd27;
	ld.global.f32 	%f69, [%rd29];
	add.f32 	%f70, %f68, %f69;
	add.s64 	%rd30, %rd29, %rd27;
	ld.global.f32 	%f71, [%rd30];
	add.f32 	%f72, %f70, %f71;
	add.s64 	%rd31, %rd30, %rd27;
	ld.global.f32 	%f73, [%rd31];
	add.f32 	%f74, %f72, %f73;
	add.s64 	%rd32, %rd31, %rd27;
	ld.global.f32 	%f75, [%rd32];
	add.f32 	%f76, %f74, %f75;
	add.s64 	%rd33, %rd32, %rd27;
	ld.global.f32 	%f77, [%rd33];
	add.f32 	%f78, %f76, %f77;
	add.s64 	%rd34, %rd33, %rd27;
	ld.global.f32 	%f79, [%rd34];
	add.f32 	%f164, %f78, %f79;
	add.s32 	%r59, %r59, 8;
$L__BB4_7:
	setp.eq.s32 	%p8, %r11, 0;
	@%p8 bra 	$L__BB4_13;
	and.b32  	%r14, %r46, 3;
	setp.lt.u32 	%p9, %r11, 4;
	@%p9 bra 	$L__BB4_10;
	mad.lo.s32 	%r52, %r59, %r44, %r1;
	mul.wide.s32 	%rd35, %r52, 4;
	add.s64 	%rd36, %rd1, %rd35;
	ld.global.f32 	%f81, [%rd36];
	add.f32 	%f82, %f164, %f81;
	mul.wide.s32 	%rd37, %r44, 4;
	add.s64 	%rd38, %rd36, %rd37;
	ld.global.f32 	%f83, [%rd38];
	add.f32 	%f84, %f82, %f83;
	add.s64 	%rd39, %rd38, %rd37;
	ld.global.f32 	%f85, [%rd39];
	add.f32 	%f86, %f84, %f85;
	add.s64 	%rd40, %rd39, %rd37;
	ld.global.f32 	%f87, [%rd40];
	add.f32 	%f164, %f86, %f87;
	add.s32 	%r59, %r59, 4;
$L__BB4_10:
	setp.eq.s32 	%p10, %r14, 0;
	@%p10 bra 	$L__BB4_13;
	mad.lo.s32 	%r62, %r59, %r44, %r1;
	neg.s32 	%r61, %r14;
$L__BB4_12:
	.pragma "nounroll";
	mul.wide.s32 	%rd41, %r62, 4;
	add.s64 	%rd42, %rd1, %rd41;
	ld.global.f32 	%f88, [%rd42];
	add.f32 	%f164, %f164, %f88;
	add.s32 	%r62, %r62, %r44;
	add.s32 	%r61, %r61, 1;
	setp.ne.s32 	%p11, %r61, 0;
	@%p11 bra 	$L__BB4_12;
$L__BB4_13:
	mul.f32 	%f89, %f28, %f164;
	mul.f32 	%f90, %f1, %f89;
	cvta.to.global.u64 	%rd43, %rd3;
	mul.wide.s32 	%rd44, %r1, 4;
	add.s64 	%rd45, %rd43, %rd44;
	ld.global.f32 	%f91, [%rd45];
	sub.f32 	%f92, %f91, %f90;
	st.global.f32 	[%rd45], %f92;
$L__BB4_14:
	setp.lt.s32 	%p12, %r46, 1;
	setp.ge.s32 	%p13, %r1, %r45;
	or.pred  	%p14, %p13, %p12;
	@%p14 bra 	$L__BB4_28;
	and.b32  	%r23, %r46, 15;
	setp.lt.u32 	%p15, %r46, 16;
	mov.f32 	%f173, 0f00000000;
	mov.b32 	%r66, 0;
	@%p15 bra 	$L__BB4_18;
	and.b32  	%r66, %r46, 2147483632;
	neg.s32 	%r64, %r66;
	shl.b32 	%r26, %r45, 4;
	mov.f32 	%f173, 0f00000000;
	mul.wide.s32 	%rd48, %r45, 4;
	mov.u32 	%r63, %r1;
$L__BB4_17:
	.pragma "nounroll";
	mul.wide.s32 	%rd46, %r63, 4;
	add.s64 	%rd47, %rd2, %rd46;
	ld.global.f32 	%f96, [%rd47];
	add.f32 	%f97, %f173, %f96;
	add.s64 	%rd49, %rd47, %rd48;
	ld.global.f32 	%f98, [%rd49];
	add.f32 	%f99, %f97, %f98;
	add.s64 	%rd50, %rd49, %rd48;
	ld.global.f32 	%f100, [%rd50];
	add.f32 	%f101, %f99, %f100;
	add.s64 	%rd51, %rd50, %rd48;
	ld.global.f32 	%f102, [%rd51];
	add.f32 	%f103, %f101, %f102;
	add.s64 	%rd52, %rd51, %rd48;
	ld.global.f32 	%f104, [%rd52];
	add.f32 	%f105, %f103, %f104;
	add.s64 	%rd53, %rd52, %rd48;
	ld.global.f32 	%f106, [%rd53];
	add.f32 	%f107, %f105, %f106;
	add.s64 	%rd54, %rd53, %rd48;
	ld.global.f32 	%f108, [%rd54];
	add.f32 	%f109, %f107, %f108;
	add.s64 	%rd55, %rd54, %rd48;
	ld.global.f32 	%f110, [%rd55];
	add.f32 	%f111, %f109, %f110;
	add.s64 	%rd56, %rd55, %rd48;
	ld.global.f32 	%f112, [%rd56];
	add.f32 	%f113, %f111, %f112;
	add.s64 	%rd57, %rd56, %rd48;
	ld.global.f32 	%f114, [%rd57];
	add.f32 	%f115, %f113, %f114;
	add.s64 	%rd58, %rd57, %rd48;
	ld.global.f32 	%f116, [%rd58];
	add.f32 	%f117, %f115, %f116;
	add.s64 	%rd59, %rd58, %rd48;
	ld.global.f32 	%f118, [%rd59];
	add.f32 	%f119, %f117, %f118;
	add.s64 	%rd60, %rd59, %rd48;
	ld.global.f32 	%f120, [%rd60];
	add.f32 	%f121, %f119, %f120;
	add.s64 	%rd61, %rd60, %rd48;
	ld.global.f32 	%f122, [%rd61];
	add.f32 	%f123, %f121, %f122;
	add.s64 	%rd62, %rd61, %rd48;
	ld.global.f32 	%f124, [%rd62];
	add.f32 	%f125, %f123, %f124;
	add.s64 	%rd63, %rd62, %rd48;
	ld.global.f32 	%f126, [%rd63];
	add.f32 	%f173, %f125, %f126;
	add.s32 	%r64, %r64, 16;
	add.s32 	%r63, %r63, %r26;
	setp.ne.s32 	%p16, %r64, 0;
	@%p16 bra 	$L__BB4_17;
$L__BB4_18:
	setp.eq.s32 	%p17, %r23, 0;
	@%p17 bra 	$L__BB4_27;
	and.b32  	%r32, %r46, 7;
	setp.lt.u32 	%p18, %r23, 8;
	@%p18 bra 	$L__BB4_21;
	mad.lo.s32 	%r54, %r66, %r45, %r1;
	mul.wide.s32 	%rd64, %r54, 4;
	add.s64 	%rd65, %rd2, %rd64;
	ld.global.f32 	%f128, [%rd65];
	add.f32 	%f129, %f173, %f128;
	mul.wide.s32 	%rd66, %r45, 4;
	add.s64 	%rd67, %rd65, %rd66;
	ld.global.f32 	%f130, [%rd67];
	add.f32 	%f131, %f129, %f130;
	add.s64 	%rd68, %rd67, %rd66;
	ld.global.f32 	%f132, [%rd68];
	add.f32 	%f133, %f131, %f132;
	add.s64 	%rd69, %rd68, %rd66;
	ld.global.f32 	%f134, [%rd69];
	add.f32 	%f135, %f133, %f134;
	add.s64 	%rd70, %rd69, %rd66;
	ld.global.f32 	%f136, [%rd70];
	add.f32 	%f137, %f135, %f136;
	add.s64 	%rd71, %rd70, %rd66;
	ld.global.f32 	%f138, [%rd71];
	add.f32 	%f139, %f137, %f138;
	add.s64 	%rd72, %rd71, %rd66;
	ld.global.f32 	%f140, [%rd72];
	add.f32 	%f141, %f139, %f140;
	add.s64 	%rd73, %rd72, %rd66;
	ld.global.f32 	%f142, [%rd73];
	add.f32 	%f173, %f141, %f142;
	add.s32 	%r66, %r66, 8;
$L__BB4_21:
	setp.eq.s32 	%p19, %r32, 0;
	@%p19 bra 	$L__BB4_27;
	and.b32  	%r35, %r46, 3;
	setp.lt.u32 	%p20, %r32, 4;
	@%p20 bra 	$L__BB4_24;
	mad.lo.s32 	%r55, %r66, %r45, %r1;
	mul.wide.s32 	%rd74, %r55, 4;
	add.s64 	%rd75, %rd2, %rd74;
	ld.global.f32 	%f144, [%rd75];
	add.f32 	%f145, %f173, %f144;
	mul.wide.s32 	%rd76, %r45, 4;
	add.s64 	%rd77, %rd75, %rd76;
	ld.global.f32 	%f146, [%rd77];
	add.f32 	%f147, %f145, %f146;
	add.s64 	%rd78, %rd77, %rd76;
	ld.global.f32 	%f148, [%rd78];
	add.f32 	%f149, %f147, %f148;
	add.s64 	%rd79, %rd78, %rd76;
	ld.global.f32 	%f150, [%rd79];
	add.f32 	%f173, %f149, %f150;
	add.s32 	%r66, %r66, 4;
$L__BB4_24:
	setp.eq.s32 	%p21, %r35, 0;
	@%p21 bra 	$L__BB4_27;
	mad.lo.s32 	%r69, %r66, %r45, %r1;
	neg.s32 	%r68, %r35;
$L__BB4_26:
	.pragma "nounroll";
	mul.wide.s32 	%rd80, %r69, 4;
	add.s64 	%rd81, %rd2, %rd80;
	ld.global.f32 	%f151, [%rd81];
	add.f32 	%f173, %f173, %f151;
	add.s32 	%r69, %r69, %r45;
	add.s32 	%r68, %r68, 1;
	setp.ne.s32 	%p22, %r68, 0;
	@%p22 bra 	$L__BB4_26;
$L__BB4_27:
	mul.f32 	%f152, %f28, %f173;
	mul.f32 	%f153, %f1, %f152;
	cvta.to.global.u64 	%rd82, %rd4;
	mul.wide.s32 	%rd83, %r1, 4;
	add.s64 	%rd84, %rd82, %rd83;
	ld.global.f32 	%f154, [%rd84];
	sub.f32 	%f155, %f154, %f153;
	st.global.f32 	[%rd84], %f155;
$L__BB4_28:
	ret;

}


// ===== COMPILED SASS (sm_100) =====

	.target	sm_100

	.elftype	@"ET_EXEC"


//--------------------- .note.nv.tkinfo           --------------------------
	.section	.note.nv.tkinfo,"",@"SHT_NOTE"
	.sectionflags	@"SHF_NOTE_NV_TKINFO"
	.tkinfo
        /*0018*/ 	.word	0x00000002
        /*0030*/ 	.string	""
        /*0030*/ 	.string	"ptxas"
        /*0030*/ 	.string	"Cuda compilation tools, release 13.0, V13.0.88"
        /*0030*/ 	.string	"Build cuda_13.0.r13.0/compiler.36424714_0"
        /*0030*/ 	.string	"-arch sm_100 -m 64 "



//--------------------- .note.nv.cuinfo           --------------------------
	.section	.note.nv.cuinfo,"",@"SHT_NOTE"
	.sectionflags	@"SHF_NOTE_NV_CUINFO"
        /*0018*/ 	.short	0x0002
        /*001a*/ 	.short	0x0064
        /*001c*/ 	.short	0x0082
	.zero		2


//--------------------- .nv.info                  --------------------------
	.section	.nv.info,"",@"SHT_CUDA_INFO"
	.align	4


	//----- nvinfo : EIATTR_REGCOUNT
	.align		4
        /*0000*/ 	.byte	0x04, 0x2f
        /*0002*/ 	.short	(.L_1 - .L_0)
	.align		4
.L_0:
        /*0004*/ 	.word	index@(_Z15add_bias_kernelPfPKfii)
        /*0008*/ 	.word	0x0000000a


	//----- nvinfo : EIATTR_FRAME_SIZE
	.align		4
.L_1:
        /*000c*/ 	.byte	0x04, 0x11
        /*000e*/ 	.short	(.L_3 - .L_2)
	.align		4
.L_2:
        /*0010*/ 	.word	index@(_Z15add_bias_kernelPfPKfii)
        /*0014*/ 	.word	0x00000000


	//----- nvinfo : EIATTR_REGCOUNT
	.align		4
.L_3:
        /*0018*/ 	.byte	0x04, 0x2f
        /*001a*/ 	.short	(.L_5 - .L_4)
	.align		4
.L_4:
        /*001c*/ 	.word	index@(_Z25apply_relu_inplace_kernelPfii)
        /*0020*/ 	.word	0x0000000a


	//----- nvinfo : EIATTR_FRAME_SIZE
	.align		4
.L_5:
        /*0024*/ 	.byte	0x04, 0x11
        /*0026*/ 	.short	(.L_7 - .L_6)
	.align		4
.L_6:
        /*0028*/ 	.word	index@(_Z25apply_relu_inplace_kernelPfii)
        /*002c*/ 	.word	0x00000000


	//----- nvinfo : EIATTR_REGCOUNT
	.align		4
.L_7:
        /*0030*/ 	.byte	0x04, 0x2f
        /*0032*/ 	.short	(.L_9 - .L_8)
	.align		4
.L_8:
        /*0034*/ 	.word	index@(_Z29calculate_output_delta_kernelPfS_S_ii)
        /*0038*/ 	.word	0x0000000c


	//----- nvinfo : EIATTR_FRAME_SIZE
	.align		4
.L_9:
        /*003c*/ 	.byte	0x04, 0x11
        /*003e*/ 	.short	(.L_11 - .L_10)
	.align		4
.L_10:
        /*0040*/ 	.word	index@(_Z29calculate_output_delta_kernelPfS_S_ii)
        /*0044*/ 	.word	0x00000000


	//----- nvinfo : EIATTR_REGCOUNT
	.align		4
.L_11:
        /*0048*/ 	.byte	0x04, 0x2f
        /*004a*/ 	.short	(.L_13 - .L_12)
	.align		4
.L_12:
        /*004c*/ 	.word	index@(_Z40calculate_hidden_delta_relu_deriv_kernelPKfS0_Pfii)
        /*0050*/ 	.word	0x0000000c


	//----- nvinfo : EIATTR_FRAME_SIZE
	.align		4
.L_13:
        /*0054*/ 	.byte	0x04, 0x11
        /*0056*/ 	.short	(.L_15 - .L_14)
	.align		4
.L_14:
        /*0058*/ 	.word	index@(_Z40calculate_hidden_delta_relu_deriv_kernelPKfS0_Pfii)
        /*005c*/ 	.word	0x00000000


	//----- nvinfo : EIATTR_REGCOUNT
	.align		4
.L_15:
        /*0060*/ 	.byte	0x04, 0x2f
        /*0062*/ 	.short	(.L_17 - .L_16)
	.align		4
.L_16:
        /*0064*/ 	.word	index@(_Z24adjust_all_biases_kernelPfS_S_S_fiii)
        /*0068*/ 	.word	0x00000020


	//----- nvinfo : EIATTR_FRAME_SIZE
	.align		4
.L_17:
        /*006c*/ 	.byte	0x04, 0x11
        /*006e*/ 	.short	(.L_19 - .L_18)
	.align		4
.L_18:
        /*0070*/ 	.word	index@($__internal_0_$__cuda_sm20_rcp_rn_f32_slowpath)
        /*0074*/ 	.word	0x00000000


	//----- nvinfo : EIATTR_FRAME_SIZE
	.align		4
.L_19:
        /*0078*/ 	.byte	0x04, 0x11
        /*007a*/ 	.short	(.L_21 - .L_20)
	.align		4
.L_20:
        /*007c*/ 	.word	index@(_Z24adjust_all_biases_kernelPfS_S_S_fiii)
        /*0080*/ 	.word	0x00000000


	//----- nvinfo : EIATTR_MIN_STACK_SIZE
	.align		4
.L_21:
        /*0084*/ 	.byte	0x04, 0x12
        /*0086*/ 	.short	(.L_23 - .L_22)
	.align		4
.L_22:
        /*0088*/ 	.word	index@(_Z24adjust_all_biases_kernelPfS_S_S_fiii)
        /*008c*/ 	.word	0x00000000


	//----- nvinfo : EIATTR_MIN_STACK_SIZE
	.align		4
.L_23:
        /*0090*/ 	.byte	0x04, 0x12
        /*0092*/ 	.short	(.L_25 - .L_24)
	.align		4
.L_24:
        /*0094*/ 	.word	index@(_Z40calculate_hidden_delta_relu_deriv_kernelPKfS0_Pfii)
        /*0098*/ 	.word	0x00000000


	//----- nvinfo : EIATTR_MIN_STACK_SIZE
	.align		4
.L_25:
        /*009c*/ 	.byte	0x04, 0x12
        /*009e*/ 	.short	(.L_27 - .L_26)
	.align		4
.L_26:
        /*00a0*/ 	.word	index@(_Z29calculate_output_delta_kernelPfS_S_ii)
        /*00a4*/ 	.word	0x00000000


	//----- nvinfo : EIATTR_MIN_STACK_SIZE
	.align		4
.L_27:
        /*00a8*/ 	.byte	0x04, 0x12
        /*00aa*/ 	.short	(.L_29 - .L_28)
	.align		4
.L_28:
        /*00ac*/ 	.word	index@(_Z25apply_relu_inplace_kernelPfii)
        /*00b0*/ 	.word	0x00000000


	//----- nvinfo : EIATTR_MIN_STACK_SIZE
	.align		4
.L_29:
        /*00b4*/ 	.byte	0x04, 0x12
        /*00b6*/ 	.short	(.L_31 - .L_30)
	.align		4
.L_30:
        /*00b8*/ 	.word	index@(_Z15add_bias_kernelPfPKfii)
        /*00bc*/ 	.word	0x00000000
.L_31:


//--------------------- .nv.compat                --------------------------
	.section	.nv.compat,"",@"SHT_CUDA_COMPAT_INFO"
	.align	4
        /*0000*/ 	.byte	0x02, 0x09, 0x00, 0x00, 0x02, 0x02, 0x01, 0x00, 0x02, 0x05, 0x05, 0x00, 0x03, 0x07, 0x01, 0x01
        /*0010*/ 	.byte	0x02, 0x03, 0x00, 0x00, 0x02, 0x06, 0x01, 0x00, 0x04, 0x0b, 0x08, 0x00, 0x09, 0x00, 0x00, 0x00
        /*0020*/ 	.byte	0x00, 0x00, 0x00, 0x00


//--------------------- .nv.info._Z24adjust_all_biases_kernelPfS_S_S_fiii --------------------------
	.section	.nv.info._Z24adjust_all_biases_kernelPfS_S_S_fiii,"",@"SHT_CUDA_INFO"
	.sectionflags	@""
	.align	4


	//----- nvinfo : EIATTR_CUDA_API_VERSION
	.align		4
        /*0000*/ 	.byte	0x04, 0x37
        /*0002*/ 	.short	(.L_33 - .L_32)
.L_32:
        /*0004*/ 	.word	0x00000082


	//----- nvinfo : EIATTR_KPARAM_INFO
	.align		4
.L_33:
        /*0008*/ 	.byte	0x04, 0x17
        /*000a*/ 	.short	(.L_35 - .L_34)
.L_34:
        /*000c*/ 	.word	0x00000000
        /*0010*/ 	.short	0x0007
        /*0012*/ 	.short	0x002c
        /*0014*/ 	.byte	0x00, 0xf0, 0x11, 0x00


	//----- nvinfo : EIATTR_KPARAM_INFO
	.align		4
.L_35:
        /*0018*/ 	.byte	0x04, 0x17
        /*001a*/ 	.short	(.L_37 - .L_36)
.L_36:
        /*001c*/ 	.word	0x00000000
        /*0020*/ 	.short	0x0006
        /*0022*/ 	.short	0x0028
        /*0024*/ 	.byte	0x00, 0xf0, 0x11, 0x00


	//----- nvinfo : EIATTR_KPARAM_INFO
	.align		4
.L_37:
        /*0028*/ 	.byte	0x04, 0x17
        /*002a*/ 	.short	(.L_39 - .L_38)
.L_38:
        /*002c*/ 	.word	0x00000000
        /*0030*/ 	.short	0x0005
        /*0032*/ 	.short	0x0024
        /*0034*/ 	.byte	0x00, 0xf0, 0x11, 0x00


	//----- nvinfo : EIATTR_KPARAM_INFO
	.align		4
.L_39:
        /*0038*/ 	.byte	0x04, 0x17
        /*003a*/ 	.short	(.L_41 - .L_40)
.L_40:
        /*003c*/ 	.word	0x00000000
        /*0040*/ 	.short	0x0004
        /*0042*/ 	.short	0x0020
        /*0044*/ 	.byte	0x00, 0xf0, 0x11, 0x00


	//----- nvinfo : EIATTR_KPARAM_INFO
	.align		4
.L_41:
        /*0048*/ 	.byte	0x04, 0x17
        /*004a*/ 	.short	(.L_43 - .L_42)
.L_42:
        /*004c*/ 	.word	0x00000000
        /*0050*/ 	.short	0x0003
        /*0052*/ 	.short	0x0018
        /*0054*/ 	.byte	0x00, 0xf5, 0x21, 0x00


	//----- nvinfo : EIATTR_KPARAM_INFO
	.align		4
.L_43:
        /*0058*/ 	.byte	0x04, 0x17
        /*005a*/ 	.short	(.L_45 - .L_44)
.L_44:
        /*005c*/ 	.word	0x00000000
        /*0060*/ 	.short	0x0002
        /*0062*/ 	.short	0x0010
        /*0064*/ 	.byte	0x00, 0xf5, 0x21, 0x00


	//----- nvinfo : EIATTR_KPARAM_INFO
	.align		4
.L_45:
        /*0068*/ 	.byte	0x04, 0x17
        /*006a*/ 	.short	(.L_47 - .L_46)
.L_46:
        /*006c*/ 	.word	0x00000000
        /*0070*/ 	.short	0x0001
        /*0072*/ 	.short	0x0008
        /*0074*/ 	.byte	0x00, 0xf5, 0x21, 0x00


	//----- nvinfo : EIATTR_KPARAM_INFO
	.align		4
.L_47:
        /*0078*/ 	.byte	0x04, 0x17
        /*007a*/ 	.short	(.L_49 - .L_48)
.L_48:
        /*007c*/ 	.word	0x00000000
        /*0080*/ 	.short	0x0000
        /*0082*/ 	.short	0x0000
        /*0084*/ 	.byte	0x00, 0xf5, 0x21, 0x00


	//----- nvinfo : EIATTR_SPARSE_MMA_MASK
	.align		4
.L_49:
        /*0088*/ 	.byte	0x03, 0x50
        /*008a*/ 	.short	0x0000


	//----- nvinfo : EIATTR_MAXREG_COUNT
	.align		4
        /*008c*/ 	.byte	0x03, 0x1b
        /*008e*/ 	.short	0x00ff


	//----- nvinfo : EIATTR_MERCURY_ISA_VERSION
	.align		4
        /*0090*/ 	.byte	0x03, 0x5f
        /*0092*/ 	.short	0x0101


	//----- nvinfo : EIATTR_VRC_CTA_INIT_COUNT
	.align		4
        /*0094*/ 	.byte	0x02, 0x4a
	.zero		1
	.zero		1


	//----- nvinfo : EIATTR_EXIT_INSTR_OFFSETS
	.align		4
        /*0098*/ 	.byte	0x04, 0x1c
        /*009a*/ 	.short	(.L_51 - .L_50)


	//   ....[0]....
.L_50:
        /*009c*/ 	.word	0x00000a20


	//   ....[1]....
        /*00a0*/ 	.word	0x00001280


	//----- nvinfo : EIATTR_CRS_STACK_SIZE
	.align		4
.L_51:
        /*00a4*/ 	.byte	0x04, 0x1e
        /*00a6*/ 	.short	(.L_53 - .L_52)
.L_52:
        /*00a8*/ 	.word	0x00000000


	//----- nvinfo : EIATTR_CBANK_PARAM_SIZE
	.align		4
.L_53:
        /*00ac*/ 	.byte	0x03, 0x19
        /*00ae*/ 	.short	0x0030


	//----- nvinfo : EIATTR_PARAM_CBANK
	.align		4
        /*00b0*/ 	.byte	0x04, 0x0a
        /*00b2*/ 	.short	(.L_55 - .L_54)
	.align		4
.L_54:
        /*00b4*/ 	.word	index@(.nv.constant0._Z24adjust_all_biases_kernelPfS_S_S_fiii)
        /*00b8*/ 	.short	0x0380
        /*00ba*/ 	.short	0x0030


	//----- nvinfo : EIATTR_SW_WAR
	.align		4
.L_55:
        /*00bc*/ 	.byte	0x04, 0x36
        /*00be*/ 	.short	(.L_57 - .L_56)
.L_56:
        /*00c0*/ 	.word	0x00000008
.L_57:


//--------------------- .nv.info._Z40calculate_hidden_delta_relu_deriv_kernelPKfS0_Pfii --------------------------
	.section	.nv.info._Z40calculate_hidden_delta_relu_deriv_kernelPKfS0_Pfii,"",@"SHT_CUDA_INFO"
	.sectionflags	@""
	.align	4


	//----- nvinfo : EIATTR_CUDA_API_VERSION
	.align		4
        /*0000*/ 	.byte	0x04, 0x37
        /*0002*/ 	.short	(.L_59 - .L_58)
.L_58:
        /*0004*/ 	.word	0x00000082


	//----- nvinfo : EIATTR_KPARAM_INFO
	.align		4
.L_59:
        /*0008*/ 	.byte	0x04, 0x17
        /*000a*/ 	.short	(.L_61 - .L_60)
.L_60:
        /*000c*/ 	.word	0x00000000
        /*0010*/ 	.short	0x0004
        /*0012*/ 	.short	0x001c
        /*0014*/ 	.byte	0x00, 0xf0, 0x11, 0x00


	//----- nvinfo : EIATTR_KPARAM_INFO
	.align		4
.L_61:
        /*0018*/ 	.byte	0x04, 0x17
        /*001a*/ 	.short	(.L_63 - .L_62)
.L_62:
        /*001c*/ 	.word	0x00000000
        /*0020*/ 	.short	0x0003
        /*0022*/ 	.short	0x0018
        /*0024*/ 	.byte	0x00, 0xf0, 0x11, 0x00


	//----- nvinfo : EIATTR_KPARAM_INFO
	.align		4
.L_63:
        /*0028*/ 	.byte	0x04, 0x17
        /*002a*/ 	.short	(.L_65 - .L_64)
.L_64:
        /*002c*/ 	.word	0x00000000
        /*0030*/ 	.short	0x0002
        /*0032*/ 	.short	0x0010
        /*0034*/ 	.byte	0x00, 0xf5, 0x21, 0x00


	//----- nvinfo : EIATTR_KPARAM_INFO
	.align		4
.L_65:
        /*0038*/ 	.byte	0x04, 0x17
        /*003a*/ 	.short	(.L_67 - .L_66)
.L_66:
        /*003c*/ 	.word	0x00000000
        /*0040*/ 	.short	0x0001
        /*0042*/ 	.short	0x0008
        /*0044*/ 	.byte	0x00, 0xf5, 0x21, 0x00


	//----- nvinfo : EIATTR_KPARAM_INFO
	.align		4
.L_67:
        /*0048*/ 	.byte	0x04, 0x17
        /*004a*/ 	.short	(.L_69 - .L_68)
.L_68:
        /*004c*/ 	.word	0x00000000
        /*0050*/ 	.short	0x0000
        /*0052*/ 	.short	0x0000
        /*0054*/ 	.byte	0x00, 0xf5, 0x21, 0x00


	//----- nvinfo : EIATTR_SPARSE_MMA_MASK
	.align		4
.L_69:
        /*0058*/ 	.byte	0x03, 0x50
        /*005a*/ 	.short	0x0000


	//----- nvinfo : EIATTR_MAXREG_COUNT
	.align		4
        /*005c*/ 	.byte	0x03, 0x1b
        /*005e*/ 	.short	0x00ff


	//----- nvinfo : EIATTR_MERCURY_ISA_VERSION
	.align		4
        /*0060*/ 	.byte	0x03, 0x5f
        /*0062*/ 	.short	0x0101


	//----- nvinfo : EIATTR_VRC_CTA_INIT_COUNT
	.align		4
        /*0064*/ 	.byte	0x02, 0x4a
	.zero		1
	.zero		1


	//----- nvinfo : EIATTR_EXIT_INSTR_OFFSETS
	.align		4
        /*0068*/ 	.byte	0x04, 0x1c
        /*006a*/ 	.short	(.L_71 - .L_70)


	//   ....[0]....
.L_70:
        /*006c*/ 	.word	0x00000090


	//   ....[1]....
        /*0070*/ 	.word	0x00000170


	//----- nvinfo : EIATTR_CBANK_PARAM_SIZE
	.align		4
.L_71:
        /*0074*/ 	.byte	0x03, 0x19
        /*0076*/ 	.short	0x0020


	//----- nvinfo : EIATTR_PARAM_CBANK
	.align		4
        /*0078*/ 	.byte	0x04, 0x0a
        /*007a*/ 	.short	(.L_73 - .L_72)
	.align		4
.L_72:
        /*007c*/ 	.word	index@(.nv.constant0._Z40calculate_hidden_delta_relu_deriv_kernelPKfS0_Pfii)
        /*0080*/ 	.short	0x0380
        /*0082*/ 	.short	0x0020


	//----- nvinfo : EIATTR_SW_WAR
	.align		4
.L_73:
        /*0084*/ 	.byte	0x04, 0x36
        /*0086*/ 	.short	(.L_75 - .L_74)
.L_74:
        /*0088*/ 	.word	0x00000008
.L_75:


//--------------------- .nv.info._Z29calculate_output_delta_kernelPfS_S_ii --------------------------
	.section	.nv.info._Z29calculate_output_delta_kernelPfS_S_ii,"",@"SHT_CUDA_INFO"
	.sectionflags	@""
	.align	4


	//----- nvinfo : EIATTR_CUDA_API_VERSION
	.align		4
        /*0000*/ 	.byte	0x04, 0x37
        /*0002*/ 	.short	(.L_77 - .L_76)
.L_76:
        /*0004*/ 	.word	0x00000082


	//----- nvinfo : EIATTR_KPARAM_INFO
	.align		4
.L_77:
        /*0008*/ 	.byte	0x04, 0x17
        /*000a*/ 	.short	(.L_79 - .L_78)
.L_78:
        /*000c*/ 	.word	0x00000000
        /*0010*/ 	.short	0x0004
        /*0012*/ 	.short	0x001c
        /*0014*/ 	.byte	0x00, 0xf0, 0x11, 0x00


	//----- nvinfo : EIATTR_KPARAM_INFO
	.align		4
.L_79:
        /*0018*/ 	.byte	0x04, 0x17
        /*001a*/ 	.short	(.L_81 - .L_80)
.L_80:
        /*001c*/ 	.word	0x00000000
        /*0020*/ 	.short	0x0003
        /*0022*/ 	.short	0x0018
        /*0024*/ 	.byte	0x00, 0xf0, 0x11, 0x00


	//----- nvinfo : EIATTR_KPARAM_INFO
	.align		4
.L_81:
        /*0028*/ 	.byte	0x04, 0x17
        /*002a*/ 	.short	(.L_83 - .L_82)
.L_82:
        /*002c*/ 	.word	0x00000000
        /*0030*/ 	.short	0x0002
        /*0032*/ 	.short	0x0010
        /*0034*/ 	.byte	0x00, 0xf5, 0x21, 0x00


	//----- nvinfo : EIATTR_KPARAM_INFO
	.align		4
.L_83:
        /*0038*/ 	.byte	0x04, 0x17
        /*003a*/ 	.short	(.L_85 - .L_84)
.L_84:
        /*003c*/ 	.word	0x00000000
        /*0040*/ 	.short	0x0001
        /*0042*/ 	.short	0x0008
        /*0044*/ 	.byte	0x00, 0xf5, 0x21, 0x00


	//----- nvinfo : EIATTR_KPARAM_INFO
	.align		4
.L_85:
        /*0048*/ 	.byte	0x04, 0x17
        /*004a*/ 	.short	(.L_87 - .L_86)
.L_86:
        /*004c*/ 	.word	0x00000000
        /*0050*/ 	.short	0x0000
        /*0052*/ 	.short	0x0000
        /*0054*/ 	.byte	0x00, 0xf5, 0x21, 0x00


	//----- nvinfo : EIATTR_SPARSE_MMA_MASK
	.align		4
.L_87:
        /*0058*/ 	.byte	0x03, 0x50
        /*005a*/ 	.short	0x0000


	//----- nvinfo : EIATTR_MAXREG_COUNT
	.align		4
        /*005c*/ 	.byte	0x03, 0x1b
        /*005e*/ 	.short	0x00ff


	//----- nvinfo : EIATTR_MERCURY_ISA_VERSION
	.align		4
        /*0060*/ 	.byte	0x03, 0x5f
        /*0062*/ 	.short	0x0101


	//----- nvinfo : EIATTR_VRC_CTA_INIT_COUNT
	.align		4
        /*0064*/ 	.byte	0x02, 0x4a
	.zero		1
	.zero		1


	//----- nvinfo : EIATTR_EXIT_INSTR_OFFSETS
	.align		4
        /*0068*/ 	.byte	0x04, 0x1c
        /*006a*/ 	.short	(.L_89 - .L_88)


	//   ....[0]....
.L_88:
        /*006c*/ 	.word	0x00000090


	//   ....[1]....
        /*0070*/ 	.word	0x00000160


	//----- nvinfo : EIATTR_CBANK_PARAM_SIZE
	.align		4
.L_89:
        /*0074*/ 	.byte	0x03, 0x19
        /*0076*/ 	.short	0x0020


	//----- nvinfo : EIATTR_PARAM_CBANK
	.align		4
        /*0078*/ 	.byte	0x04, 0x0a
        /*007a*/ 	.short	(.L_91 - .L_90)
	.align		4
.L_90:
        /*007c*/ 	.word	index@(.nv.constant0._Z29calculate_output_delta_kernelPfS_S_ii)
        /*0080*/ 	.short	0x0380
        /*0082*/ 	.short	0x0020


	//----- nvinfo : EIATTR_SW_WAR
	.align		4
.L_91:
        /*0084*/ 	.byte	0x04, 0x36
        /*0086*/ 	.short	(.L_93 - .L_92)
.L_92:
        /*0088*/ 	.word	0x00000008
.L_93:


//--------------------- .nv.info._Z25apply_relu_inplace_kernelPfii --------------------------
	.section	.nv.info._Z25apply_relu_inplace_kernelPfii,"",@"SHT_CUDA_INFO"
	.sectionflags	@""
	.align	4


	//----- nvinfo : EIATTR_CUDA_API_VERSION
	.align		4
        /*0000*/ 	.byte	0x04, 0x37
        /*0002*/ 	.short	(.L_95 - .L_94)
.L_94:
        /*0004*/ 	.word	0x00000082


	//----- nvinfo : EIATTR_KPARAM_INFO
	.align		4
.L_95:
        /*0008*/ 	.byte	0x04, 0x17
        /*000a*/ 	.short	(.L_97 - .L_96)
.L_96:
        /*000c*/ 	.word	0x00000000
        /*0010*/ 	.short	0x0002
        /*0012*/ 	.short	0x000c
        /*0014*/ 	.byte	0x00, 0xf0, 0x11, 0x00


	//----- nvinfo : EIATTR_KPARAM_INFO
	.align		4
.L_97:
        /*0018*/ 	.byte	0x04, 0x17
        /*001a*/ 	.short	(.L_99 - .L_98)
.L_98:
        /*001c*/ 	.word	0x00000000
        /*0020*/ 	.short	0x0001
        /*0022*/ 	.short	0x0008
        /*0024*/ 	.byte	0x00, 0xf0, 0x11, 0x00


	//----- nvinfo : EIATTR_KPARAM_INFO
	.align		4
.L_99:
        /*0028*/ 	.byte	0x04, 0x17
        /*002a*/ 	.short	(.L_101 - .L_100)
.L_100:
        /*002c*/ 	.word	0x00000000
        /*0030*/ 	.short	0x0000
        /*0032*/ 	.short	0x0000
        /*0034*/ 	.byte	0x00, 0xf5, 0x21, 0x00


	//----- nvinfo : EIATTR_SPARSE_MMA_MASK
	.align		4
.L_101:
        /*0038*/ 	.byte	0x03, 0x50
        /*003a*/ 	.short	0x0000


	//----- nvinfo : EIATTR_MAXREG_COUNT
	.align		4
        /*003c*/ 	.byte	0x03, 0x1b
        /*003e*/ 	.short	0x00ff


	//----- nvinfo : EIATTR_MERCURY_ISA_VERSION
	.align		4
        /*0040*/ 	.byte	0x03, 0x5f
        /*0042*/ 	.short	0x0101


	//----- nvinfo : EIATTR_VRC_CTA_INIT_COUNT
	.align		4
        /*0044*/ 	.byte	0x02, 0x4a
	.zero		1
	.zero		1


	//----- nvinfo : EIATTR_EXIT_INSTR_OFFSETS
	.align		4
        /*0048*/ 	.byte	0x04, 0x1c
        /*004a*/ 	.short	(.L_103 - .L_102)


	//   ....[0]....
.L_102:
        /*004c*/ 	.word	0x00000090


	//   ....[1]....
        /*0050*/ 	.word	0x00000110


	//----- nvinfo : EIATTR_CBANK_PARAM_SIZE
	.align		4
.L_103:
        /*0054*/ 	.byte	0x03, 0x19
        /*0056*/ 	.short	0x0010


	//----- nvinfo : EIATTR_PARAM_CBANK
	.align		4
        /*0058*/ 	.byte	0x04, 0x0a
        /*005a*/ 	.short	(.L_105 - .L_104)
	.align		4
.L_104:
        /*005c*/ 	.word	index@(.nv.constant0._Z25apply_relu_inplace_kernelPfii)
        /*0060*/ 	.short	0x0380
        /*0062*/ 	.short	0x0010


	//----- nvinfo : EIATTR_SW_WAR
	.align		4
.L_105:
        /*0064*/ 	.byte	0x04, 0x36
        /*0066*/ 	.short	(.L_107 - .L_106)
.L_106:
        /*0068*/ 	.word	0x00000008
.L_107:


//--------------------- .nv.info._Z15add_bias_kernelPfPKfii --------------------------
	.section	.nv.info._Z15add_bias_kernelPfPKfii,"",@"SHT_CUDA_INFO"
	.sectionflags	@""
	.align	4


	//----- nvinfo : EIATTR_CUDA_API_VERSION
	.align		4
        /*0000*/ 	.byte	0x04, 0x37
        /*0002*/ 	.short	(.L_109 - .L_108)
.L_108:
        /*0004*/ 	.word	0x00000082


	//----- nvinfo : EIATTR_KPARAM_INFO
	.align		4
.L_109:
        /*0008*/ 	.byte	0x04, 0x17
        /*000a*/ 	.short	(.L_111 - .L_110)
.L_110:
        /*000c*/ 	.word	0x00000000
        /*0010*/ 	.short	0x0003
        /*0012*/ 	.short	0x0014
        /*0014*/ 	.byte	0x00, 0xf0, 0x11, 0x00


	//----- nvinfo : EIATTR_KPARAM_INFO
	.align		4
.L_111:
        /*0018*/ 	.byte	0x04, 0x17
        /*001a*/ 	.short	(.L_113 - .L_112)
.L_112:
        /*001c*/ 	.word	0x00000000
        /*0020*/ 	.short	0x0002
        /*0022*/ 	.short	0x0010
        /*0024*/ 	.byte	0x00, 0xf0, 0x11, 0x00


	//----- nvinfo : EIATTR_KPARAM_INFO
	.align		4
.L_113:
        /*0028*/ 	.byte	0x04, 0x17
        /*002a*/ 	.short	(.L_115 - .L_114)
.L_114:
        /*002c*/ 	.word	0x00000000
        /*0030*/ 	.short	0x0001
        /*0032*/ 	.short	0x0008
        /*0034*/ 	.byte	0x00, 0xf5, 0x21, 0x00


	//----- nvinfo : EIATTR_KPARAM_INFO
	.align		4
.L_115:
        /*0038*/ 	.byte	0x04, 0x17
        /*003a*/ 	.short	(.L_117 - .L_116)
.L_116:
        /*003c*/ 	.word	0x00000000
        /*0040*/ 	.short	0x0000
        /*0042*/ 	.short	0x0000
        /*0044*/ 	.byte	0x00, 0xf5, 0x21, 0x00


	//----- nvinfo : EIATTR_SPARSE_MMA_MASK
	.align		4
.L_117:
        /*0048*/ 	.byte	0x03, 0x50
        /*004a*/ 	.short	0x0000


	//----- nvinfo : EIATTR_MAXREG_COUNT
	.align		4
        /*004c*/ 	.byte	0x03, 0x1b
        /*004e*/ 	.short	0x00ff


	//----- nvinfo : EIATTR_MERCURY_ISA_VERSION
	.align		4
        /*0050*/ 	.byte	0x03, 0x5f
        /*0052*/ 	.short	0x0101


	//----- nvinfo : EIATTR_VRC_CTA_INIT_COUNT
	.align		4
        /*0054*/ 	.byte	0x02, 0x4a
	.zero		1
	.zero		1


	//----- nvinfo : EIATTR_EXIT_INSTR_OFFSETS
	.align		4
        /*0058*/ 	.byte	0x04, 0x1c
        /*005a*/ 	.short	(.L_119 - .L_118)


	//   ....[0]....
.L_118:
        /*005c*/ 	.word	0x00000090


	//   ....[1]....
        /*0060*/ 	.word	0x00000140


	//----- nvinfo : EIATTR_CBANK_PARAM_SIZE
	.align		4
.L_119:
        /*0064*/ 	.byte	0x03, 0x19
        /*0066*/ 	.short	0x0018


	//----- nvinfo : EIATTR_PARAM_CBANK
	.align		4
        /*0068*/ 	.byte	0x04, 0x0a
        /*006a*/ 	.short	(.L_121 - .L_120)
	.align		4
.L_120:
        /*006c*/ 	.word	index@(.nv.constant0._Z15add_bias_kernelPfPKfii)
        /*0070*/ 	.short	0x0380
        /*0072*/ 	.short	0x0018


	//----- nvinfo : EIATTR_SW_WAR
	.align		4
.L_121:
        /*0074*/ 	.byte	0x04, 0x36
        /*0076*/ 	.short	(.L_123 - .L_122)
.L_122:
        /*0078*/ 	.word	0x00000008
.L_123:


//--------------------- .nv.callgraph             --------------------------
	.section	.nv.callgraph,"",@"SHT_CUDA_CALLGRAPH"
	.align	4
	.sectionentsize	8
	.align		4
        /*0000*/ 	.word	0x00000000
	.align		4
        /*0004*/ 	.word	0xffffffff
	.align		4
        /*0008*/ 	.word	0x00000000
	.align		4
        /*000c*/ 	.word	0xfffffffe
	.align		4
        /*0010*/ 	.word	0x00000000
	.align		4
        /*0014*/ 	.word	0xfffffffd
	.align		4
        /*0018*/ 	.word	0x00000000
	.align		4
        /*001c*/ 	.word	0xfffffffc


//--------------------- .text._Z24adjust_all_biases_kernelPfS_S_S_fiii --------------------------
	.section	.text._Z24adjust_all_biases_kernelPfS_S_S_fiii,"ax",@progbits
	.align	128
        .global         _Z24adjust_all_biases_kernelPfS_S_S_fiii
        .type           _Z24adjust_all_biases_kernelPfS_S_S_fiii,@function
        .size           _Z24adjust_all_biases_kernelPfS_S_S_fiii,(.L_x_24 - _Z24adjust_all_biases_kernelPfS_S_S_fiii)
        .other          _Z24adjust_all_biases_kernelPfS_S_S_fiii,@"STO_CUDA_ENTRY STV_DEFAULT"
_Z24adjust_all_biases_kernelPfS_S_S_fiii:
.text._Z24adjust_all_biases_kernelPfS_S_S_fiii:
[----:B------:R-:W-:Y:S01]  /*0000*/  LDC R1, c[0x0][0x37c] ;  /* 0x0000df00ff017b82 */ /* 0x000fe20000000800 */
[----:B------:R-:W0:Y:S01]  /*0010*/  LDCU UR5, c[0x0][0x3ac] ;  /* 0x00007580ff0577ac */ /* 0x000e220008000800 */
[----:B------:R-:W1:Y:S06]  /*0020*/  S2R R4, SR_TID.X ;  /* 0x0000000000047919 */ /* 0x000e6c0000002100 */
[----:B------:R-:W1:Y:S08]  /*0030*/  S2UR UR4, SR_CTAID.X ;  /* 0x00000000000479c3 */ /* 0x000e700000002500 */
[----:B------:R-:W1:Y:S01]  /*0040*/  LDC R3, c[0x0][0x360] ;  /* 0x0000d800ff037b82 */ /* 0x000e620000000800 */
[----:B0-----:R-:W-:-:S04]  /*0050*/  I2FP.F32.S32 R2, UR5 ;  /* 0x0000000500027c45 */ /* 0x001fc80008201400 */
[----:B------:R-:W-:-:S04]  /*0060*/  IADD3 R0, PT, PT, R2, 0x1800000, RZ ;  /* 0x0180000002007810 */ /* 0x000fc80007ffe0ff */
[----:B------:R-:W-:-:S04]  /*0070*/  LOP3.LUT R0, R0, 0x7f800000, RZ, 0xc0, !PT ;  /* 0x7f80000000007812 */ /* 0x000fc800078ec0ff */
[----:B------:R-:W-:Y:S01]  /*0080*/  ISETP.GT.U32.AND P0, PT, R0, 0x1ffffff, PT ;  /* 0x01ffffff0000780c */ /* 0x000fe20003f04070 */
[----:B-1----:R-:W-:-:S12]  /*0090*/  IMAD R0, R3, UR4, R4 ;  /* 0x0000000403007c24 */ /* 0x002fd8000f8e0204 */
[----:B------:R-:W-:Y:S05]  /*00a0*/  @P0 BRA `(.L_x_0) ;  /* 0x0000000000100947 */ /* 0x000fea0003800000 */
[----:B------:R-:W-:-:S07]  /*00b0*/  MOV R4, 0xd0 ;  /* 0x000000d000047802 */ /* 0x000fce0000000f00 */
[----:B------:R-:W-:Y:S05]  /*00c0*/  CALL.REL.NOINC `($__internal_0_$__cuda_sm20_rcp_rn_f32_slowpath) ;  /* 0x0000001000707944 */ /* 0x000fea0003c00000 */
[----:B------:R-:W-:Y:S01]  /*00d0*/  MOV R2, R3 ;  /* 0x0000000300027202 */ /* 0x000fe20000000f00 */
[----:B------:R-:W-:Y:S06]  /*00e0*/  BRA `(.L_x_1) ;  /* 0x0000000000107947 */ /* 0x000fec0003800000 */
.L_x_0:
[----:B------:R-:W0:Y:S02]  /*00f0*/  MUFU.RCP R3, R2 ;  /* 0x0000000200037308 */ /* 0x000e240000001000 */
[----:B0-----:R-:W-:-:S04]  /*0100*/  FFMA R4, R2, R3, -1 ;  /* 0xbf80000002047423 */ /* 0x001fc80000000003 */
[----:B------:R-:W-:-:S04]  /*0110*/  FADD.FTZ R4, -R4, -RZ ;  /* 0x800000ff04047221 */ /* 0x000fc80000010100 */
[----:B------:R-:W-:-:S07]  /*0120*/  FFMA R2, R3, R4, R3 ;  /* 0x0000000403027223 */ /* 0x000fce0000000003 */
.L_x_1:
[----:B------:R-:W0:Y:S01]  /*0130*/  LDC R3, c[0x0][0x3ac] ;  /* 0x0000eb00ff037b82 */ /* 0x000e220000000800 */
[----:B------:R-:W1:Y:S01]  /*0140*/  LDCU.64 UR4, c[0x0][0x358] ;  /* 0x00006b00ff0477ac */ /* 0x000e620008000a00 */
[----:B------:R-:W-:Y:S06]  /*0150*/  BSSY.RECONVERGENT B0, `(.L_x_2) ;  /* 0x000008a000007945 */ /* 0x000fec0003800200 */
[----:B------:R-:W2:Y:S01]  /*0160*/  LDC R5, c[0x0][0x3a4] ;  /* 0x0000e900ff057b82 */ /* 0x000ea20000000800 */
[----:B0-----:R-:W-:-:S04]  /*0170*/  ISETP.GE.AND P0, PT, R3, 0x1, PT ;  /* 0x000000010300780c */ /* 0x001fc80003f06270 */
[----:B--2---:R-:W-:-:S13]  /*0180*/  ISETP.GE.OR P1, PT, R0, R5, !P0 ;  /* 0x000000050000720c */ /* 0x004fda0004726670 */
[----:B-1----:R-:W-:Y:S05]  /*0190*/  @P1 BRA `(.L_x_3) ;  /* 0x0000000800141947 */ /* 0x002fea0003800000 */
[C---:B------:R-:W-:Y:S01]  /*01a0*/  ISETP.GE.U32.AND P2, PT, R3.reuse, 0x10, PT ;  /* 0x000000100300780c */ /* 0x040fe20003f46070 */
[----:B------:R-:W-:Y:S01]  /*01b0*/  HFMA2 R9, -RZ, RZ, 0, 0 ;  /* 0x00000000ff097431 */ /* 0x000fe200000001ff */
[----:B------:R-:W-:Y:S02]  /*01c0*/  LOP3.LUT R4, R3, 0xf, RZ, 0xc0, !PT ;  /* 0x0000000f03047812 */ /* 0x000fe400078ec0ff */
[----:B------:R-:W-:Y:S02]  /*01d0*/  MOV R7, RZ ;  /* 0x000000ff00077202 */ /* 0x000fe40000000f00 */
[----:B------:R-:W-:-:S07]  /*01e0*/  ISETP.NE.AND P1, PT, R4, RZ, PT ;  /* 0x000000ff0400720c */ /* 0x000fce0003f25270 */
[----:B------:R-:W-:Y:S06]  /*01f0*/  @!P2 BRA `(.L_x_4) ;  /* 0x0000000000e4a947 */ /* 0x000fec0003800000 */
[----:B------:R-:W-:Y:S02]  /*0200*/  LOP3.LUT R7, R3, 0x7ffffff0, RZ, 0xc0, !PT ;  /* 0x7ffffff003077812 */ /* 0x000fe400078ec0ff */
[----:B------:R-:W-:Y:S02]  /*0210*/  MOV R9, RZ ;  /* 0x000000ff00097202 */ /* 0x000fe40000000f00 */
[----:B------:R-:W-:Y:S02]  /*0220*/  MOV R8, R0 ;  /* 0x0000000000087202 */ /* 0x000fe40000000f00 */
[----:B------:R-:W-:-:S07]  /*0230*/  IADD3 R10, PT, PT, -R7, RZ, RZ ;  /* 0x000000ff070a7210 */ /* 0x000fce0007ffe1ff */
.L_x_5:
[----:B------:R-:W0:Y:S02]  /*0240*/  LDC.64 R24, c[0x0][0x390] ;  /* 0x0000e400ff187b82 */ /* 0x000e240000000a00 */
[----:B0-----:R-:W-:-:S05]  /*0250*/  IMAD.WIDE R24, R8, 0x4, R24 ;  /* 0x0000000408187825 */ /* 0x001fca00078e0218 */
[----:B------:R-:W2:Y:S01]  /*0260*/  LDG.E R6, desc[UR4][R24.64] ;  /* 0x0000000418067981 */ /* 0x000ea2000c1e1900 */
[----:B------:R-:W-:-:S05]  /*0270*/  IMAD.WIDE R14, R5, 0x4, R24 ;  /* 0x00000004050e7825 */ /* 0x000fca00078e0218 */
[----:B------:R0:W3:Y:S01]  /*0280*/  LDG.E R11, desc[UR4][R14.64] ;  /* 0x000000040e0b7981 */ /* 0x0000e2000c1e1900 */
[----:B------:R-:W-:-:S04]  /*0290*/  IMAD.WIDE R18, R5, 0x4, R14 ;  /* 0x0000000405127825 */ /* 0x000fc800078e020e */
[C---:B------:R-:W-:Y:S02]  /*02a0*/  IMAD.WIDE R16, R5.reuse, 0x4, R18 ;  /* 0x0000000405107825 */ /* 0x040fe400078e0212 */
[----:B------:R-:W4:Y:S02]  /*02b0*/  LDG.E R18, desc[UR4][R18.64] ;  /* 0x0000000412127981 */ /* 0x000f24000c1e1900 */
[C---:B------:R-:W-:Y:S02]  /*02c0*/  IMAD.WIDE R12, R5.reuse, 0x4, R16 ;  /* 0x00000004050c7825 */ /* 0x040fe400078e0210 */
[----:B------:R1:W5:Y:S04]  /*02d0*/  LDG.E R29, desc[UR4][R16.64] ;  /* 0x00000004101d7981 */ /* 0x000368000c1e1900 */
[----:B------:R1:W5:Y:S01]  /*02e0*/  LDG.E R28, desc[UR4][R12.64] ;  /* 0x000000040c1c7981 */ /* 0x000362000c1e1900 */
[----:B------:R-:W-:-:S04]  /*02f0*/  IMAD.WIDE R26, R5, 0x4, R12 ;  /* 0x00000004051a7825 */ /* 0x000fc800078e020c */
[C---:B------:R-:W-:Y:S02]  /*0300*/  IMAD.WIDE R22, R5.reuse, 0x4, R26 ;  /* 0x0000000405167825 */ /* 0x040fe400078e021a */
[----:B------:R-:W5:Y:S02]  /*0310*/  LDG.E R27, desc[UR4][R26.64] ;  /* 0x000000041a1b7981 */ /* 0x000f64000c1e1900 */
[----:B------:R-:W-:-:S05]  /*0320*/  IMAD.WIDE R20, R5, 0x4, R22 ;  /* 0x0000000405147825 */ /* 0x000fca00078e0216 */
[----:B------:R-:W5:Y:S01]  /*0330*/  LDG.E R25, desc[UR4][R20.64] ;  /* 0x0000000414197981 */ /* 0x000f62000c1e1900 */
[----:B0-----:R-:W-:-:S03]  /*0340*/  IMAD.WIDE R14, R5, 0x4, R20 ;  /* 0x00000004050e7825 */ /* 0x001fc600078e0214 */
[----:B------:R-:W5:Y:S01]  /*0350*/  LDG.E R26, desc[UR4][R22.64] ;  /* 0x00000004161a7981 */ /* 0x000f62000c1e1900 */
[----:B-1----:R-:W-:-:S03]  /*0360*/  IMAD.WIDE R16, R5, 0x4, R14 ;  /* 0x0000000405107825 */ /* 0x002fc600078e020e */
[----:B------:R0:W5:Y:S04]  /*0370*/  LDG.E R24, desc[UR4][R14.64] ;  /* 0x000000040e187981 */ /* 0x000168000c1e1900 */
[----:B------:R1:W5:Y:S01]  /*0380*/  LDG.E R19, desc[UR4][R16.64] ;  /* 0x0000000410137981 */ /* 0x000362000c1e1900 */
[----:B------:R-:W-:-:S04]  /*0390*/  IMAD.WIDE R12, R5, 0x4, R16 ;  /* 0x00000004050c7825 */ /* 0x000fc800078e0210 */
[C---:B0-----:R-:W-:Y:S02]  /*03a0*/  IMAD.WIDE R14, R5.reuse, 0x4, R12 ;  /* 0x00000004050e7825 */ /* 0x041fe400078e020c */
[----:B------:R-:W5:Y:S02]  /*03b0*/  LDG.E R12, desc[UR4][R12.64] ;  /* 0x000000040c0c7981 */ /* 0x000f64000c1e1900 */
[C---:B-1----:R-:W-:Y:S02]  /*03c0*/  IMAD.WIDE R16, R5.reuse, 0x4, R14 ;  /* 0x0000000405107825 */ /* 0x042fe400078e020e */
[----:B------:R-:W5:Y:S02]  /*03d0*/  LDG.E R14, desc[UR4][R14.64] ;  /* 0x000000040e0e7981 */ /* 0x000f64000c1e1900 */
[C---:B------:R-:W-:Y:S02]  /*03e0*/  IMAD.WIDE R20, R5.reuse, 0x4, R16 ;  /* 0x0000000405147825 */ /* 0x040fe400078e0210 */
[----:B------:R-:W5:Y:S02]  /*03f0*/  LDG.E R16, desc[UR4][R16.64] ;  /* 0x0000000410107981 */ /* 0x000f64000c1e1900 */
[----:B------:R-:W-:-:S02]  /*0400*/  IMAD.WIDE R22, R5, 0x4, R20 ;  /* 0x0000000405167825 */ /* 0x000fc400078e0214 */
[----:B------:R-:W5:Y:S04]  /*0410*/  LDG.E R20, desc[UR4][R20.64] ;  /* 0x0000000414147981 */ /* 0x000f68000c1e1900 */
[----:B------:R0:W5:Y:S02]  /*0420*/  LDG.E R13, desc[UR4][R22.64] ;  /* 0x00000004160d7981 */ /* 0x000164000c1e1900 */
[----:B0-----:R-:W-:-:S06]  /*0430*/  IMAD.WIDE R22, R5, 0x4, R22 ;  /* 0x0000000405167825 */ /* 0x001fcc00078e0216 */
[----:B------:R-:W5:Y:S01]  /*0440*/  LDG.E R22, desc[UR4][R22.64] ;  /* 0x0000000416167981 */ /* 0x000f62000c1e1900 */
[----:B------:R-:W-:-:S04]  /*0450*/  IADD3 R10, PT, PT, R10, 0x10, RZ ;  /* 0x000000100a0a7810 */ /* 0x000fc80007ffe0ff */
[----:B------:R-:W-:Y:S02]  /*0460*/  ISETP.NE.AND P2, PT, R10, RZ, PT ;  /* 0x000000ff0a00720c */ /* 0x000fe40003f45270 */
[----:B------:R-:W-:Y:S01]  /*0470*/  LEA R8, R5, R8, 0x4 ;  /* 0x0000000805087211 */ /* 0x000fe200078e20ff */
[----:B--2---:R-:W-:-:S04]  /*0480*/  FADD R6, R6, R9 ;  /* 0x0000000906067221 */ /* 0x004fc80000000000 */
[----:B---3--:R-:W-:-:S04]  /*0490*/  FADD R11, R6, R11 ;  /* 0x0000000b060b7221 */ /* 0x008fc80000000000 */
[----:B----4-:R-:W-:-:S04]  /*04a0*/  FADD R18, R11, R18 ;  /* 0x000000120b127221 */ /* 0x010fc80000000000 */
[----:B-----5:R-:W-:-:S04]  /*04b0*/  FADD R29, R18, R29 ;  /* 0x0000001d121d7221 */ /* 0x020fc80000000000 */
[----:B------:R-:W-:-:S04]  /*04c0*/  FADD R28, R29, R28 ;  /* 0x0000001c1d1c7221 */ /* 0x000fc80000000000 */
        /* <DEDUP_REMOVED lines=10> */
[----:B------:R-:W-:Y:S01]  /*0570*/  FADD R9, R13, R22 ;  /* 0x000000160d097221 */ /* 0x000fe20000000000 */
[----:B------:R-:W-:Y:S06]  /*0580*/  @P2 BRA `(.L_x_5) ;  /* 0xfffffffc002c2947 */ /* 0x000fec000383ffff */
.L_x_4:
[----:B------:R-:W-:Y:S05]  /*0590*/  @!P1 BRA `(.L_x_6) ;  /* 0x0000000000f89947 */ /* 0x000fea0003800000 */
[----:B------:R-:W-:Y:S02]  /*05a0*/  ISETP.GE.U32.AND P1, PT, R4, 0x8, PT ;  /* 0x000000080400780c */ /* 0x000fe40003f26070 */
[----:B------:R-:W-:-:S04]  /*05b0*/  LOP3.LUT R6, R3, 0x7, RZ, 0xc0, !PT ;  /* 0x0000000703067812 */ /* 0x000fc800078ec0ff */
[----:B------:R-:W-:-:S07]  /*05c0*/  ISETP.NE.AND P2, PT, R6, RZ, PT ;  /* 0x000000ff0600720c */ /* 0x000fce0003f45270 */
[----:B------:R-:W-:Y:S06]  /*05d0*/  @!P1 BRA `(.L_x_7) ;  /* 0x00000000006c9947 */ /* 0x000fec0003800000 */
[----:B------:R-:W0:Y:S01]  /*05e0*/  LDC.64 R20, c[0x0][0x390] ;  /* 0x0000e400ff147b82 */ /* 0x000e220000000a00 */
[----:B------:R-:W-:-:S04]  /*05f0*/  IMAD R11, R7, R5, R0 ;  /* 0x00000005070b7224 */ /* 0x000fc800078e0200 */
[----:B0-----:R-:W-:-:S04]  /*0600*/  IMAD.WIDE R20, R11, 0x4, R20 ;  /* 0x000000040b147825 */ /* 0x001fc800078e0214 */
[C---:B------:R-:W-:Y:S02]  /*0610*/  IMAD.WIDE R22, R5.reuse, 0x4, R20 ;  /* 0x0000000405167825 */ /* 0x040fe400078e0214 */
[----:B------:R-:W2:Y:S02]  /*0620*/  LDG.E R20, desc[UR4][R20.64] ;  /* 0x0000000414147981 */ /* 0x000ea4000c1e1900 */
[C---:B------:R-:W-:Y:S02]  /*0630*/  IMAD.WIDE R24, R5.reuse, 0x4, R22 ;  /* 0x0000000405187825 */ /* 0x040fe400078e0216 */
[----:B------:R-:W3:Y:S02]  /*0640*/  LDG.E R23, desc[UR4][R22.64] ;  /* 0x0000000416177981 */ /* 0x000ee4000c1e1900 */
[C---:B------:R-:W-:Y:S02]  /*0650*/  IMAD.WIDE R10, R5.reuse, 0x4, R24 ;  /* 0x00000004050a7825 */ /* 0x040fe400078e0218 */
[----:B------:R-:W4:Y:S02]  /*0660*/  LDG.E R25, desc[UR4][R24.64] ;  /* 0x0000000418197981 */ /* 0x000f24000c1e1900 */
[----:B------:R-:W-:-:S02]  /*0670*/  IMAD.WIDE R14, R5, 0x4, R10 ;  /* 0x00000004050e7825 */ /* 0x000fc400078e020a */
[----:B------:R-:W5:Y:S02]  /*0680*/  LDG.E R11, desc[UR4][R10.64] ;  /* 0x000000040a0b7981 */ /* 0x000f64000c1e1900 */
[C---:B------:R-:W-:Y:S02]  /*0690*/  IMAD.WIDE R12, R5.reuse, 0x4, R14 ;  /* 0x00000004050c7825 */ /* 0x040fe400078e020e */
[----:B------:R-:W5:Y:S02]  /*06a0*/  LDG.E R15, desc[UR4][R14.64] ;  /* 0x000000040e0f7981 */ /* 0x000f64000c1e1900 */
[C---:B------:R-:W-:Y:S02]  /*06b0*/  IMAD.WIDE R16, R5.reuse, 0x4, R12 ;  /* 0x0000000405107825 */ /* 0x040fe400078e020c */
[----:B------:R-:W5:Y:S02]  /*06c0*/  LDG.E R13, desc[UR4][R12.64] ;  /* 0x000000040c0d7981 */ /* 0x000f64000c1e1900 */
[----:B------:R-:W-:-:S02]  /*06d0*/  IMAD.WIDE R18, R5, 0x4, R16 ;  /* 0x0000000405127825 */ /* 0x000fc400078e0210 */
[----:B------:R-:W5:Y:S04]  /*06e0*/  LDG.E R17, desc[UR4][R16.64] ;  /* 0x0000000410117981 */ /* 0x000f68000c1e1900 */
[----:B------:R-:W5:Y:S01]  /*06f0*/  LDG.E R19, desc[UR4][R18.64] ;  /* 0x0000000412137981 */ /* 0x000f62000c1e1900 */
[----:B------:R-:W-:Y:S01]  /*0700*/  IADD3 R7, PT, PT, R7, 0x8, RZ ;  /* 0x0000000807077810 */ /* 0x000fe20007ffe0ff */
[----:B--2---:R-:W-:-:S04]  /*0710*/  FADD R20, R9, R20 ;  /* 0x0000001409147221 */ /* 0x004fc80000000000 */
[----:B---3--:R-:W-:-:S04]  /*0720*/  FADD R20, R20, R23 ;  /* 0x0000001714147221 */ /* 0x008fc80000000000 */
[----:B----4-:R-:W-:-:S04]  /*0730*/  FADD R20, R20, R25 ;  /* 0x0000001914147221 */ /* 0x010fc80000000000 */
[----:B-----5:R-:W-:-:S04]  /*0740*/  FADD R20, R20, R11 ;  /* 0x0000000b14147221 */ /* 0x020fc80000000000 */
[----:B------:R-:W-:-:S04]  /*0750*/  FADD R20, R20, R15 ;  /* 0x0000000f14147221 */ /* 0x000fc80000000000 */
[----:B------:R-:W-:-:S04]  /*0760*/  FADD R20, R20, R13 ;  /* 0x0000000d14147221 */ /* 0x000fc80000000000 */
[----:B------:R-:W-:-:S04]  /*0770*/  FADD R20, R20, R17 ;  /* 0x0000001114147221 */ /* 0x000fc80000000000 */
[----:B------:R-:W-:-:S07]  /*0780*/  FADD R9, R20, R19 ;  /* 0x0000001314097221 */ /* 0x000fce0000000000 */
.L_x_7:
        /* <DEDUP_REMOVED lines=12> */
[----:B------:R-:W-:Y:S02]  /*0850*/  IMAD.WIDE R16, R5, 0x4, R14 ;  /* 0x0000000405107825 */ /* 0x000fe400078e020e */
[----:B------:R-:W4:Y:S04]  /*0860*/  LDG.E R14, desc[UR4][R14.64] ;  /* 0x000000040e0e7981 */ /* 0x000f28000c1e1900 */
[----:B------:R-:W5:Y:S01]  /*0870*/  LDG.E R16, desc[UR4][R16.64] ;  /* 0x0000000410107981 */ /* 0x000f62000c1e1900 */
[----:B------:R-:W-:Y:S01]  /*0880*/  IADD3 R7, PT, PT, R7, 0x4, RZ ;  /* 0x0000000407077810 */ /* 0x000fe20007ffe0ff */
[----:B--2---:R-:W-:-:S04]  /*0890*/  FADD R9, R9, R10 ;  /* 0x0000000a09097221 */ /* 0x004fc80000000000 */
[----:B---3--:R-:W-:-:S04]  /*08a0*/  FADD R9, R9, R12 ;  /* 0x0000000c09097221 */ /* 0x008fc80000000000 */
[----:B----4-:R-:W-:-:S04]  /*08b0*/  FADD R9, R9, R14 ;  /* 0x0000000e09097221 */ /* 0x010fc80000000000 */
[----:B-----5:R-:W-:-:S07]  /*08c0*/  FADD R9, R9, R16 ;  /* 0x0000001009097221 */ /* 0x020fce0000000000 */
.L_x_8:
[----:B------:R-:W-:Y:S05]  /*08d0*/  @!P2 BRA `(.L_x_6) ;  /* 0x000000000028a947 */ /* 0x000fea0003800000 */
[----:B------:R-:W0:Y:S01]  /*08e0*/  LDC.64 R10, c[0x0][0x390] ;  /* 0x0000e400ff0a7b82 */ /* 0x000e220000000a00 */
[----:B------:R-:W-:Y:S01]  /*08f0*/  IMAD R8, R7, R5, R0 ;  /* 0x0000000507087224 */ /* 0x000fe200078e0200 */
[----:B------:R-:W-:-:S07]  /*0900*/  IADD3 R4, PT, PT, -R4, RZ, RZ ;  /* 0x000000ff04047210 */ /* 0x000fce0007ffe1ff */
.L_x_9:
[----:B0-----:R-:W-:-:S06]  /*0910*/  IMAD.WIDE R6, R8, 0x4, R10 ;  /* 0x0000000408067825 */ /* 0x001fcc00078e020a */
[----:B------:R-:W2:Y:S01]  /*0920*/  LDG.E R6, desc[UR4][R6.64] ;  /* 0x0000000406067981 */ /* 0x000ea2000c1e1900 */
[----:B------:R-:W-:Y:S02]  /*0930*/  IADD3 R4, PT, PT, R4, 0x1, RZ ;  /* 0x0000000104047810 */ /* 0x000fe40007ffe0ff */
[----:B------:R-:W-:Y:S02]  /*0940*/  IADD3 R8, PT, PT, R8, R5, RZ ;  /* 0x0000000508087210 */ /* 0x000fe40007ffe0ff */
[----:B------:R-:W-:Y:S01]  /*0950*/  ISETP.NE.AND P1, PT, R4, RZ, PT ;  /* 0x000000ff0400720c */ /* 0x000fe20003f25270 */
[----:B--2---:R-:W-:-:S12]  /*0960*/  FADD R9, R6, R9 ;  /* 0x0000000906097221 */ /* 0x004fd80000000000 */
[----:B------:R-:W-:Y:S05]  /*0970*/  @P1 BRA `(.L_x_9) ;  /* 0xfffffffc00e41947 */ /* 0x000fea000383ffff */
.L_x_6:
[----:B------:R-:W0:Y:S01]  /*0980*/  LDC.64 R4, c[0x0][0x380] ;  /* 0x0000e000ff047b82 */ /* 0x000e220000000a00 */
[----:B------:R-:W1:Y:S01]  /*0990*/  LDCU UR6, c[0x0][0x3a0] ;  /* 0x00007400ff0677ac */ /* 0x000e620008000800 */
[----:B0-----:R-:W-:-:S05]  /*09a0*/  IMAD.WIDE R4, R0, 0x4, R4 ;  /* 0x0000000400047825 */ /* 0x001fca00078e0204 */
[----:B------:R-:W2:Y:S01]  /*09b0*/  LDG.E R6, desc[UR4][R4.64] ;  /* 0x0000000404067981 */ /* 0x000ea2000c1e1900 */
[----:B-1----:R-:W-:-:S04]  /*09c0*/  FMUL R9, R9, UR6 ;  /* 0x0000000609097c20 */ /* 0x002fc80008400000 */
[----:B--2---:R-:W-:-:S05]  /*09d0*/  FFMA R9, R9, -R2, R6 ;  /* 0x8000000209097223 */ /* 0x004fca0000000006 */
[----:B------:R0:W-:Y:S02]  /*09e0*/  STG.E desc[UR4][R4.64], R9 ;  /* 0x0000000904007986 */ /* 0x0001e4000c101904 */
.L_x_3:
[----:B------:R-:W-:Y:S05]  /*09f0*/  BSYNC.RECONVERGENT B0 ;  /* 0x0000000000007941 */ /* 0x000fea0003800200 */
.L_x_2:
[----:B0-----:R-:W0:Y:S02]  /*0a00*/  LDC R5, c[0x0][0x3a8] ;  /* 0x0000ea00ff057b82 */ /* 0x001e240000000800 */
[----:B0-----:R-:W-:-:S13]  /*0a10*/  ISETP.GE.OR P0, PT, R0, R5, !P0 ;  /* 0x000000050000720c */ /* 0x001fda0004706670 */
[----:B------:R-:W-:Y:S05]  /*0a20*/  @P0 EXIT ;  /* 0x000000000000094d */ /* 0x000fea0003800000 */
        /* <DEDUP_REMOVED lines=10> */
.L_x_11:
        /* <DEDUP_REMOVED lines=53> */
.L_x_10:
        /* <DEDUP_REMOVED lines=32> */
.L_x_13:
        /* <DEDUP_REMOVED lines=20> */
.L_x_14:
[----:B------:R-:W-:Y:S05]  /*1160*/  @!P1 BRA `(.L_x_12) ;  /* 0x0000000000289947 */ /* 0x000fea0003800000 */
[----:B------:R-:W0:Y:S01]  /*1170*/  LDC.64 R10, c[0x0][0x398] ;  /* 0x0000e600ff0a7b82 */ /* 0x000e220000000a00 */
[----:B------:R-:W-:Y:S01]  /*1180*/  IMAD R3, R7, R5, R0 ;  /* 0x0000000507037224 */ /* 0x000fe200078e0200 */
[----:B------:R-:W-:-:S07]  /*1190*/  IADD3 R4, PT, PT, -R4, RZ, RZ ;  /* 0x000000ff04047210 */ /* 0x000fce0007ffe1ff */
.L_x_15:
[----:B0-----:R-:W-:-:S06]  /*11a0*/  IMAD.WIDE R6, R3, 0x4, R10 ;  /* 0x0000000403067825 */ /* 0x001fcc00078e020a */
[----:B------:R-:W2:Y:S01]  /*11b0*/  LDG.E R6, desc[UR4][R6.64] ;  /* 0x0000000406067981 */ /* 0x000ea2000c1e1900 */
[----:B------:R-:W-:Y:S02]  /*11c0*/  IADD3 R4, PT, PT, R4, 0x1, RZ ;  /* 0x0000000104047810 */ /* 0x000fe40007ffe0ff */
[----:B------:R-:W-:Y:S02]  /*11d0*/  IADD3 R3, PT, PT, R3, R5, RZ ;  /* 0x0000000503037210 */ /* 0x000fe40007ffe0ff */
[----:B------:R-:W-:Y:S01]  /*11e0*/  ISETP.NE.AND P0, PT, R4, RZ, PT ;  /* 0x000000ff0400720c */ /* 0x000fe20003f05270 */
[----:B--2---:R-:W-:-:S12]  /*11f0*/  FADD R9, R6, R9 ;  /* 0x0000000906097221 */ /* 0x004fd80000000000 */
[----:B------:R-:W-:Y:S05]  /*1200*/  @P0 BRA `(.L_x_15) ;  /* 0xfffffffc00e40947 */ /* 0x000fea000383ffff */
.L_x_12:
[----:B------:R-:W0:Y:S01]  /*1210*/  LDC.64 R4, c[0x0][0x388] ;  /* 0x0000e200ff047b82 */ /* 0x000e220000000a00 */
[----:B------:R-:W1:Y:S01]  /*1220*/  LDCU UR6, c[0x0][0x3a0] ;  /* 0x00007400ff0677ac */ /* 0x000e620008000800 */
[----:B0-----:R-:W-:-:S05]  /*1230*/  IMAD.WIDE R4, R0, 0x4, R4 ;  /* 0x0000000400047825 */ /* 0x001fca00078e0204 */
[----:B------:R-:W2:Y:S01]  /*1240*/  LDG.E R0, desc[UR4][R4.64] ;  /* 0x0000000404007981 */ /* 0x000ea2000c1e1900 */
[----:B-1----:R-:W-:-:S04]  /*1250*/  FMUL R9, R9, UR6 ;  /* 0x0000000609097c20 */ /* 0x002fc80008400000 */
[----:B--2---:R-:W-:-:S05]  /*1260*/  FFMA R9, R9, -R2, R0 ;  /* 0x8000000209097223 */ /* 0x004fca0000000000 */
[----:B------:R-:W-:Y:S01]  /*1270*/  STG.E desc[UR4][R4.64], R9 ;  /* 0x0000000904007986 */ /* 0x000fe2000c101904 */
[----:B------:R-:W-:Y:S05]  /*1280*/  EXIT ;  /* 0x000000000000794d */ /* 0x000fea0003800000 */
        .weak           $__internal_0_$__cuda_sm20_rcp_rn_f32_slowpath
        .type           $__internal_0_$__cuda_sm20_rcp_rn_f32_slowpath,@function
        .size           $__internal_0_$__cuda_sm20_rcp_rn_f32_slowpath,(.L_x_24 - $__internal_0_$__cuda_sm20_rcp_rn_f32_slowpath)
$__internal_0_$__cuda_sm20_rcp_rn_f32_slowpath:
[----:B------:R-:W-:-:S04]  /*1290*/  SHF.L.U32 R3, R2, 0x1, RZ ;  /* 0x0000000102037819 */ /* 0x000fc800000006ff */
[----:B------:R-:W-:-:S04]  /*12a0*/  SHF.R.U32.HI R3, RZ, 0x18, R3 ;  /* 0x00000018ff037819 */ /* 0x000fc80000011603 */
[----:B------:R-:W-:-:S13]  /*12b0*/  ISETP.NE.U32.AND P0, PT, R3, RZ, PT ;  /* 0x000000ff0300720c */ /* 0x000fda0003f05070 */
[----:B------:R-:W-:Y:S05]  /*12c0*/  @P0 BRA `(.L_x_16) ;  /* 0x00000000002c0947 */ /* 0x000fea0003800000 */
[----:B------:R-:W-:-:S04]  /*12d0*/  SHF.L.U32 R3, R2, 0x1, RZ ;  /* 0x0000000102037819 */ /* 0x000fc800000006ff */
[----:B------:R-:W-:-:S13]  /*12e0*/  ISETP.NE.AND P0, PT, R3, RZ, PT ;  /* 0x000000ff0300720c */ /* 0x000fda0003f05270 */
[----:B------:R0:W1:Y:S01]  /*12f0*/  @!P0 MUFU.RCP R3, R2 ;  /* 0x0000000200038308 */ /* 0x0000620000001000 */
[----:B------:R-:W-:Y:S05]  /*1300*/  @!P0 BRA `(.L_x_17) ;  /* 0x0000000000a48947 */ /* 0x000fea0003800000 */
[----:B------:R-:W-:-:S04]  /*1310*/  FFMA R5, R2, 1.84467440737095516160e+19, RZ ;  /* 0x5f80000002057823 */ /* 0x000fc800000000ff */
[----:B0-----:R-:W1:Y:S02]  /*1320*/  MUFU.RCP R2, R5 ;  /* 0x0000000500027308 */ /* 0x001e640000001000 */
[----:B-1----:R-:W-:-:S04]  /*1330*/  FFMA R3, R5, R2, -1 ;  /* 0xbf80000005037423 */ /* 0x002fc80000000002 */
[----:B------:R-:W-:-:S04]  /*1340*/  FADD.FTZ R3, -R3, -RZ ;  /* 0x800000ff03037221 */ /* 0x000fc80000010100 */
[----:B------:R-:W-:-:S04]  /*1350*/  FFMA R2, R2, R3, R2 ;  /* 0x0000000302027223 */ /* 0x000fc80000000002 */
[----:B------:R-:W-:Y:S01]  /*1360*/  FFMA R3, R2, 1.84467440737095516160e+19, RZ ;  /* 0x5f80000002037823 */ /* 0x000fe200000000ff */
[----:B------:R-:W-:Y:S06]  /*1370*/  BRA `(.L_x_17) ;  /* 0x0000000000887947 */ /* 0x000fec0003800000 */
.L_x_16:
[----:B------:R-:W-:-:S04]  /*1380*/  IADD3 R5, PT, PT, R3, -0xfd, RZ ;  /* 0xffffff0303057810 */ /* 0x000fc80007ffe0ff */
[----:B------:R-:W-:-:S13]  /*1390*/  ISETP.GT.U32.AND P0, PT, R5, 0x1, PT ;  /* 0x000000010500780c */ /* 0x000fda0003f04070 */
[----:B------:R-:W-:Y:S05]  /*13a0*/  @P0 BRA `(.L_x_18) ;  /* 0x0000000000780947 */ /* 0x000fea0003800000 */
[----:B------:R-:W-:Y:S01]  /*13b0*/  LOP3.LUT R6, R2, 0x7fffff, RZ, 0xc0, !PT ;  /* 0x007fffff02067812 */ /* 0x000fe200078ec0ff */
[----:B------:R-:W-:Y:S01]  /*13c0*/  HFMA2 R10, -RZ, RZ, 0, 1.78813934326171875e-07 ;  /* 0x00000003ff0a7431 */ /* 0x000fe200000001ff */
[----:B------:R-:W-:Y:S02]  /*13d0*/  IADD3 R3, PT, PT, R3, -0xfc, RZ ;  /* 0xffffff0403037810 */ /* 0x000fe40007ffe0ff */
[----:B------:R-:W-:-:S04]  /*13e0*/  LOP3.LUT R6, R6, 0x3f800000, RZ, 0xfc, !PT ;  /* 0x3f80000006067812 */ /* 0x000fc800078efcff */
[----:B------:R-:W0:Y:S01]  /*13f0*/  MUFU.RCP R7, R6 ;  /* 0x0000000600077308 */ /* 0x000e220000001000 */
[----:B------:R-:W-:Y:S01]  /*1400*/  SHF.L.U32 R11, R10, R5, RZ ;  /* 0x000000050a0b7219 */ /* 0x000fe200000006ff */
[----:B0-----:R-:W-:-:S04]  /*1410*/  FFMA R8, R6, R7, -1 ;  /* 0xbf80000006087423 */ /* 0x001fc80000000007 */
[----:B------:R-:W-:-:S04]  /*1420*/  FADD.FTZ R8, -R8, -RZ ;  /* 0x800000ff08087221 */ /* 0x000fc80000010100 */
[CCC-:B------:R-:W-:Y:S01]  /*1430*/  FFMA.RM R9, R7.reuse, R8.reuse, R7.reuse ;  /* 0x0000000807097223 */ /* 0x1c0fe20000004007 */
[----:B------:R-:W-:-:S04]  /*1440*/  FFMA.RP R8, R7, R8, R7 ;  /* 0x0000000807087223 */ /* 0x000fc80000008007 */
[C---:B------:R-:W-:Y:S02]  /*1450*/  LOP3.LUT R7, R9.reuse, 0x7fffff, RZ, 0xc0, !PT ;  /* 0x007fffff09077812 */ /* 0x040fe400078ec0ff */
[----:B------:R-:W-:Y:S02]  /*1460*/  FSETP.NEU.FTZ.AND P0, PT, R9, R8, PT ;  /* 0x000000080900720b */ /* 0x000fe40003f1d000 */
[----:B------:R-:W-:Y:S02]  /*1470*/  LOP3.LUT R8, R7, 0x800000, RZ, 0xfc, !PT ;  /* 0x0080000007087812 */ /* 0x000fe400078efcff */
[----:B------:R-:W-:Y:S02]  /*1480*/  SEL R7, RZ, 0xffffffff, !P0 ;  /* 0xffffffffff077807 */ /* 0x000fe40004000000 */
[----:B------:R-:W-:Y:S02]  /*1490*/  LOP3.LUT R6, R11, R8, RZ, 0xc0, !PT ;  /* 0x000000080b067212 */ /* 0x000fe400078ec0ff */
[----:B------:R-:W-:-:S02]  /*14a0*/  IADD3 R7, PT, PT, -R7, RZ, RZ ;  /* 0x000000ff07077210 */ /* 0x000fc40007ffe1ff */
[-C--:B------:R-:W-:Y:S02]  /*14b0*/  SHF.R.U32.HI R6, RZ, R5.reuse, R6 ;  /* 0x00000005ff067219 */ /* 0x080fe40000011606 */
[--C-:B------:R-:W-:Y:S02]  /*14c0*/  LOP3.LUT P1, RZ, R7, R5, R8.reuse, 0xf8, !PT ;  /* 0x0000000507ff7212 */ /* 0x100fe4000782f808 */
[C---:B------:R-:W-:Y:S02]  /*14d0*/  LOP3.LUT P0, RZ, R6.reuse, 0x1, RZ, 0xc0, !PT ;  /* 0x0000000106ff7812 */ /* 0x040fe4000780c0ff */
[----:B------:R-:W-:Y:S02]  /*14e0*/  LOP3.LUT P2, RZ, R6, 0x2, RZ, 0xc0, !PT ;  /* 0x0000000206ff7812 */ /* 0x000fe4000784c0ff */
[----:B------:R-:W-:Y:S02]  /*14f0*/  SHF.R.U32.HI R3, RZ, R3, R8 ;  /* 0x00000003ff037219 */ /* 0x000fe40000011608 */
[----:B------:R-:W-:-:S02]  /*1500*/  PLOP3.LUT P0, PT, P0, P1, P2, 0xe0, 0x0 ;  /* 0x000000000000781c */ /* 0x000fc40000703c20 */
[----:B------:R-:W-:Y:S02]  /*1510*/  LOP3.LUT P1, RZ, R2, 0x7fffff, RZ, 0xc0, !PT ;  /* 0x007fffff02ff7812 */ /* 0x000fe4000782c0ff */
[----:B------:R-:W-:-:S04]  /*1520*/  SEL R5, RZ, 0x1, !P0 ;  /* 0x00000001ff057807 */ /* 0x000fc80004000000 */
[----:B------:R-:W-:-:S04]  /*1530*/  IADD3 R5, PT, PT, -R5, RZ, RZ ;  /* 0x000000ff05057210 */ /* 0x000fc80007ffe1ff */
[----:B------:R-:W-:-:S13]  /*1540*/  ISETP.GE.AND P0, PT, R5, RZ, PT ;  /* 0x000000ff0500720c */ /* 0x000fda0003f06270 */
[----:B------:R-:W-:-:S04]  /*1550*/  @!P0 IADD3 R3, PT, PT, R3, 0x1, RZ ;  /* 0x0000000103038810 */ /* 0x000fc80007ffe0ff */
[----:B------:R-:W-:-:S04]  /*1560*/  @!P1 SHF.L.U32 R3, R3, 0x1, RZ ;  /* 0x0000000103039819 */ /* 0x000fc800000006ff */
[----:B------:R-:W-:Y:S01]  /*1570*/  LOP3.LUT R3, R3, 0x80000000, R2, 0xf8, !PT ;  /* 0x8000000003037812 */ /* 0x000fe200078ef802 */
[----:B------:R-:W-:Y:S06]  /*1580*/  BRA `(.L_x_17) ;  /* 0x0000000000047947 */ /* 0x000fec0003800000 */
.L_x_18:
[----:B------:R2:W3:Y:S02]  /*1590*/  MUFU.RCP R3, R2 ;  /* 0x0000000200037308 */ /* 0x0004e40000001000 */
.L_x_17:
[----:B------:R-:W-:-:S04]  /*15a0*/  MOV R5, 0x0 ;  /* 0x0000000000057802 */ /* 0x000fc80000000f00 */
[----:B0123--:R-:W-:Y:S05]  /*15b0*/  RET.REL.NODEC R4 `(_Z24adjust_all_biases_kernelPfS_S_S_fiii) ;  /* 0xffffffe804907950 */ /* 0x00ffea0003c3ffff */
.L_x_19:
[----:B------:R-:W-:-:S00]  /*15c0*/  BRA `(.L_x_19) ;  /* 0xfffffffc00fc7947 */ /* 0x000fc0000383ffff */
[----:B------:R-:W-:-:S00]  /*15d0*/  NOP ;  /* 0x0000000000007918 */ /* 0x000fc00000000000 */
        /* <DEDUP_REMOVED lines=10> */
.L_x_24:


//--------------------- .text._Z40calculate_hidden_delta_relu_deriv_kernelPKfS0_Pfii --------------------------
	.section	.text._Z40calculate_hidden_delta_relu_deriv_kernelPKfS0_Pfii,"ax",@progbits
	.align	128
        .global         _Z40calculate_hidden_delta_relu_deriv_kernelPKfS0_Pfii
        .type           _Z40calculate_hidden_delta_relu_deriv_kernelPKfS0_Pfii,@function
        .size           _Z40calculate_hidden_delta_relu_deriv_kernelPKfS0_Pfii,(.L_x_26 - _Z40calculate_hidden_delta_relu_deriv_kernelPKfS0_Pfii)
        .other          _Z40calculate_hidden_delta_relu_deriv_kernelPKfS0_Pfii,@"STO_CUDA_ENTRY STV_DEFAULT"
_Z40calculate_hidden_delta_relu_deriv_kernelPKfS0_Pfii:
.text._Z40calculate_hidden_delta_relu_deriv_kernelPKfS0_Pfii:
[----:B------:R-:W-:Y:S01]  /*0000*/  LDC R1, c[0x0][0x37c] ;  /* 0x0000df00ff017b82 */ /* 0x000fe20000000800 */
[----:B------:R-:W0:Y:S07]  /*0010*/  S2R R0, SR_TID.X ;  /* 0x0000000000007919 */ /* 0x000e2e0000002100 */
[----:B------:R-:W0:Y:S08]  /*0020*/  S2UR UR4, SR_CTAID.X ;  /* 0x00000000000479c3 */ /* 0x000e300000002500 */
[----:B------:R-:W0:Y:S08]  /*0030*/  LDC R7, c[0x0][0x360] ;  /* 0x0000d800ff077b82 */ /* 0x000e300000000800 */
[----:B------:R-:W1:Y:S08]  /*0040*/  S2UR UR6, SR_CTAID.Y ;  /* 0x00000000000679c3 */ /* 0x000e700000002600 */
[----:B------:R-:W1:Y:S01]  /*0050*/  LDC.64 R8, c[0x0][0x398] ;  /* 0x0000e600ff087b82 */ /* 0x000e620000000a00 */
[----:B0-----:R-:W-:Y:S01]  /*0060*/  IMAD R7, R7, UR4, R0 ;  /* 0x0000000407077c24 */ /* 0x001fe2000f8e0200 */
[----:B-1----:R-:W-:-:S04]  /*0070*/  ISETP.LE.AND P0, PT, R9, UR6, PT ;  /* 0x0000000609007c0c */ /* 0x002fc8000bf03270 */
[----:B------:R-:W-:-:S13]  /*0080*/  ISETP.GE.OR P0, PT, R7, R8, P0 ;  /* 0x000000080700720c */ /* 0x000fda0000706670 */
[----:B------:R-:W-:Y:S05]  /*0090*/  @P0 EXIT ;  /* 0x000000000000094d */ /* 0x000fea0003800000 */
[----:B------:R-:W0:Y:S01]  /*00a0*/  LDC.64 R2, c[0x0][0x388] ;  /* 0x0000e200ff027b82 */ /* 0x000e220000000a00 */
[----:B------:R-:W1:Y:S01]  /*00b0*/  LDCU.64 UR4, c[0x0][0x358] ;  /* 0x00006b00ff0477ac */ /* 0x000e620008000a00 */
[----:B------:R-:W-:-:S06]  /*00c0*/  IMAD R9, R8, UR6, R7 ;  /* 0x0000000608097c24 */ /* 0x000fcc000f8e0207 */
[----:B------:R-:W2:Y:S08]  /*00d0*/  LDC.64 R4, c[0x0][0x380] ;  /* 0x0000e000ff047b82 */ /* 0x000eb00000000a00 */
[----:B------:R-:W3:Y:S01]  /*00e0*/  LDC.64 R6, c[0x0][0x390] ;  /* 0x0000e400ff067b82 */ /* 0x000ee20000000a00 */
[----:B0-----:R-:W-:-:S06]  /*00f0*/  IMAD.WIDE R2, R9, 0x4, R2 ;  /* 0x0000000409027825 */ /* 0x001fcc00078e0202 */
[----:B-1----:R-:W4:Y:S01]  /*0100*/  LDG.E R2, desc[UR4][R2.64] ;  /* 0x0000000402027981 */ /* 0x002f22000c1e1900 */
[----:B--2---:R-:W-:-:S06]  /*0110*/  IMAD.WIDE R4, R9, 0x4, R4 ;  /* 0x0000000409047825 */ /* 0x004fcc00078e0204 */
[----:B------:R-:W2:Y:S01]  /*0120*/  LDG.E R5, desc[UR4][R4.64] ;  /* 0x0000000404057981 */ /* 0x000ea2000c1e1900 */
[----:B---3--:R-:W-:Y:S01]  /*0130*/  IMAD.WIDE R6, R9, 0x4, R6 ;  /* 0x0000000409067825 */ /* 0x008fe200078e0206 */
[----:B----4-:R-:W-:-:S05]  /*0140*/  FSET.BF.GT.AND R0, R2, RZ, PT ;  /* 0x000000ff0200720a */ /* 0x010fca0003804000 */
[----:B--2---:R-:W-:-:S05]  /*0150*/  FMUL R9, R0, R5 ;  /* 0x0000000500097220 */ /* 0x004fca0000400000 */
[----:B------:R-:W-:Y:S01]  /*0160*/  STG.E desc[UR4][R6.64], R9 ;  /* 0x0000000906007986 */ /* 0x000fe2000c101904 */
[----:B------:R-:W-:Y:S05]  /*0170*/  EXIT ;  /* 0x000000000000794d */ /* 0x000fea0003800000 */
.L_x_20:
        /* <DEDUP_REMOVED lines=16> */
.L_x_26:


//--------------------- .text._Z29calculate_output_delta_kernelPfS_S_ii --------------------------
	.section	.text._Z29calculate_output_delta_kernelPfS_S_ii,"ax",@progbits
	.align	128
        .global         _Z29calculate_output_delta_kernelPfS_S_ii
        .type           _Z29calculate_output_delta_kernelPfS_S_ii,@function
        .size           _Z29calculate_output_delta_kernelPfS_S_ii,(.L_x_27 - _Z29calculate_output_delta_kernelPfS_S_ii)
        .other          _Z29calculate_output_delta_kernelPfS_S_ii,@"STO_CUDA_ENTRY STV_DEFAULT"
_Z29calculate_output_delta_kernelPfS_S_ii:
.text._Z29calculate_output_delta_kernelPfS_S_ii:
        /* <DEDUP_REMOVED lines=18> */
[----:B------:R-:W4:Y:S01]  /*0120*/  LDG.E R5, desc[UR4][R4.64] ;  /* 0x0000000404057981 */ /* 0x000f22000c1e1900 */
[----:B---3--:R-:W-:-:S04]  /*0130*/  IMAD.WIDE R6, R9, 0x4, R6 ;  /* 0x0000000409067825 */ /* 0x008fc800078e0206 */
[----:B----4-:R-:W-:-:S05]  /*0140*/  FADD R9, R2, -R5 ;  /* 0x8000000502097221 */ /* 0x010fca0000000000 */
[----:B------:R-:W-:Y:S01]  /*0150*/  STG.E desc[UR4][R6.64], R9 ;  /* 0x0000000906007986 */ /* 0x000fe2000c101904 */
[----:B------:R-:W-:Y:S05]  /*0160*/  EXIT ;  /* 0x000000000000794d */ /* 0x000fea0003800000 */
.L_x_21:
        /* <DEDUP_REMOVED lines=9> */
.L_x_27:


//--------------------- .text._Z25apply_relu_inplace_kernelPfii --------------------------
	.section	.text._Z25apply_relu_inplace_kernelPfii,"ax",@progbits
	.align	128
        .global         _Z25apply_relu_inplace_kernelPfii
        .type           _Z25apply_relu_inplace_kernelPfii,@function
        .size           _Z25apply_relu_inplace_kernelPfii,(.L_x_28 - _Z25apply_relu_inplace_kernelPfii)
        .other          _Z25apply_relu_inplace_kernelPfii,@"STO_CUDA_ENTRY STV_DEFAULT"
_Z25apply_relu_inplace_kernelPfii:
.text._Z25apply_relu_inplace_kernelPfii:
        /* <DEDUP_REMOVED lines=12> */
[----:B------:R-:W-:-:S04]  /*00c0*/  IMAD R5, R6, UR6, R5 ;  /* 0x0000000606057c24 */ /* 0x000fc8000f8e0205 */
[----:B0-----:R-:W-:-:S05]  /*00d0*/  IMAD.WIDE R2, R5, 0x4, R2 ;  /* 0x0000000405027825 */ /* 0x001fca00078e0202 */
[----:B-1----:R-:W2:Y:S02]  /*00e0*/  LDG.E R0, desc[UR4][R2.64] ;  /* 0x0000000402007981 */ /* 0x002ea4000c1e1900 */
[----:B--2---:R-:W-:-:S05]  /*00f0*/  FMNMX R5, RZ, R0, !PT ;  /* 0x00000000ff057209 */ /* 0x004fca0007800000 */
[----:B------:R-:W-:Y:S01]  /*0100*/  STG.E desc[UR4][R2.64], R5 ;  /* 0x0000000502007986 */ /* 0x000fe2000c101904 */
[----:B------:R-:W-:Y:S05]  /*0110*/  EXIT ;  /* 0x000000000000794d */ /* 0x000fea0003800000 */
.L_x_22:
        /* <DEDUP_REMOVED lines=14> */
.L_x_28:


//--------------------- .text._Z15add_bias_kernelPfPKfii --------------------------
	.section	.text._Z15add_bias_kernelPfPKfii,"ax",@progbits
	.align	128
        .global         _Z15add_bias_kernelPfPKfii
        .type           _Z15add_bias_kernelPfPKfii,@function
        .size           _Z15add_bias_kernelPfPKfii,(.L_x_29 - _Z15add_bias_kernelPfPKfii)
        .other          _Z15add_bias_kernelPfPKfii,@"STO_CUDA_ENTRY STV_DEFAULT"
_Z15add_bias_kernelPfPKfii:
.text._Z15add_bias_kernelPfPKfii:
[----:B------:R-:W-:Y:S01]  /*0000*/  LDC R1, c[0x0][0x37c] ;  /* 0x0000df00ff017b82 */ /* 0x000fe20000000800 */
[----:B------:R-:W0:Y:S07]  /*0010*/  S2R R3, SR_TID.X ;  /* 0x0000000000037919 */ /* 0x000e2e0000002100 */
[----:B------:R-:W0:Y:S08]  /*0020*/  S2UR UR4, SR_CTAID.X ;  /* 0x00000000000479c3 */ /* 0x000e300000002500 */
[----:B------:R-:W0:Y:S08]  /*0030*/  LDC R0, c[0x0][0x360] ;  /* 0x0000d800ff007b82 */ /* 0x000e300000000800 */
[----:B------:R-:W1:Y:S08]  /*0040*/  LDC.64 R6, c[0x0][0x390] ;  /* 0x0000e400ff067b82 */ /* 0x000e700000000a00 */
[----:B------:R-:W2:Y:S01]  /*0050*/  S2UR UR6, SR_CTAID.Y ;  /* 0x00000000000679c3 */ /* 0x000ea20000002600 */
[----:B0-----:R-:W-:-:S05]  /*0060*/  IMAD R0, R0, UR4, R3 ;  /* 0x0000000400007c24 */ /* 0x001fca000f8e0203 */
[----:B-1----:R-:W-:-:S04]  /*0070*/  ISETP.GE.AND P0, PT, R0, R7, PT ;  /* 0x000000070000720c */ /* 0x002fc80003f06270 */
[----:B--2---:R-:W-:-:S13]  /*0080*/  ISETP.LE.OR P0, PT, R6, UR6, P0 ;  /* 0x0000000606007c0c */ /* 0x004fda0008703670 */
[----:B------:R-:W-:Y:S05]  /*0090*/  @P0 EXIT ;  /* 0x000000000000094d */ /* 0x000fea0003800000 */
[----:B------:R-:W0:Y:S01]  /*00a0*/  LDC.64 R2, c[0x0][0x388] ;  /* 0x0000e200ff027b82 */ /* 0x000e220000000a00 */
[----:B------:R-:W1:Y:S01]  /*00b0*/  LDCU.64 UR4, c[0x0][0x358] ;  /* 0x00006b00ff0477ac */ /* 0x000e620008000a00 */
[----:B------:R-:W-:-:S06]  /*00c0*/  IMAD R7, R7, UR6, R0 ;  /* 0x0000000607077c24 */ /* 0x000fcc000f8e0200 */
[----:B------:R-:W2:Y:S01]  /*00d0*/  LDC.64 R4, c[0x0][0x380] ;  /* 0x0000e000ff047b82 */ /* 0x000ea20000000a00 */
[----:B0-----:R-:W-:-:S06]  /*00e0*/  IMAD.WIDE R2, R0, 0x4, R2 ;  /* 0x0000000400027825 */ /* 0x001fcc00078e0202 */
[----:B-1----:R-:W3:Y:S01]  /*00f0*/  LDG.E R2, desc[UR4][R2.64] ;  /* 0x0000000402027981 */ /* 0x002ee2000c1e1900 */
[----:B--2---:R-:W-:-:S05]  /*0100*/  IMAD.WIDE R4, R7, 0x4, R4 ;  /* 0x0000000407047825 */ /* 0x004fca00078e0204 */
[----:B------:R-:W3:Y:S02]  /*0110*/  LDG.E R7, desc[UR4][R4.64] ;  /* 0x0000000404077981 */ /* 0x000ee4000c1e1900 */
[----:B---3--:R-:W-:-:S05]  /*0120*/  FADD R7, R2, R7 ;  /* 0x0000000702077221 */ /* 0x008fca0000000000 */
[----:B------:R-:W-:Y:S01]  /*0130*/  STG.E desc[UR4][R4.64], R7 ;  /* 0x0000000704007986 */ /* 0x000fe2000c101904 */
[----:B------:R-:W-:Y:S05]  /*0140*/  EXIT ;  /* 0x000000000000794d */ /* 0x000fea0003800000 */
.L_x_23:
        /* <DEDUP_REMOVED lines=11> */
.L_x_29:


//--------------------- .nv.shared.reserved.0     --------------------------
	.section	.nv.shared.reserved.0,"aw",@nobits
	.weak		__nv_reservedSMEM_offset_0_alias
	.size		__nv_reservedSMEM_offset_0_alias, 0, 64
	.other		__nv_reservedSMEM_offset_0_alias,@"STO_CUDA_RESERVED_SHARED STV_DEFAULT"
__nv_reservedSMEM_offset_0_alias:
	.zero		0
	.zero		64


//--------------------- .nv.constant0._Z24adjust_all_biases_kernelPfS_S_S_fiii --------------------------
	.section	.nv.constant0._Z24adjust_all_biases_kernelPfS_S_S_fiii,"a",@progbits
	.sectionflags	@""
	.align	4
.nv.constant0._Z24adjust_all_biases_kernelPfS_S_S_fiii:
	.zero		944


//--------------------- .nv.constant0._Z40calculate_hidden_delta_relu_deriv_kernelPKfS0_Pfii --------------------------
	.section	.nv.constant0._Z40calculate_hidden_delta_relu_deriv_kernelPKfS0_Pfii,"a",@progbits
	.sectionflags	@""
	.align	4
.nv.constant0._Z40calculate_hidden_delta_relu_deriv_kernelPKfS0_Pfii:
	.zero		928


//--------------------- .nv.constant0._Z29calculate_output_delta_kernelPfS_S_ii --------------------------
	.section	.nv.constant0._Z29calculate_output_delta_kernelPfS_S_ii,"a",@progbits
	.sectionflags	@""
	.align	4
.nv.constant0._Z29calculate_output_delta_kernelPfS_S_ii:
	.zero		928


//--------------------- .nv.constant0._Z25apply_relu_inplace_kernelPfii --------------------------
	.section	.nv.constant0._Z25apply_relu_inplace_kernelPfii,"a",@progbits
	.sectionflags	@""
	.align	4
.nv.constant0._Z25apply_relu_inplace_kernelPfii:
	.zero		912


//--------------------- .nv.constant0._Z15add_bias_kernelPfPKfii --------------------------
	.section	.nv.constant0._Z15add_bias_kernelPfPKfii,"a",@progbits
	.sectionflags	@""
	.align	4
.nv.constant0._Z15add_bias_kernelPfPKfii:
	.zero		920


//--------------------- SYMBOLS --------------------------

	.type		.nv.reservedSmem.offset0,@object
	.size		.nv.reservedSmem.offset0,0x4
